//
// Generated by NVIDIA NVVM Compiler
//
// Compiler Build ID: CL-36424714
// Cuda compilation tools, release 13.0, V13.0.88
// Based on NVVM 20.0.0
//

.version 9.0
.target sm_100
.address_size 64

	// .globl	_Z35voxel_pooling_train_backward_kerneliiiiiiiPKiPKfS2_PfS3_S2_

.visible .entry _Z35voxel_pooling_train_backward_kerneliiiiiiiPKiPKfS2_PfS3_S2_(
	.param .u32 _Z35voxel_pooling_train_backward_kerneliiiiiiiPKiPKfS2_PfS3_S2__param_0,
	.param .u32 _Z35voxel_pooling_train_backward_kerneliiiiiiiPKiPKfS2_PfS3_S2__param_1,
	.param .u32 _Z35voxel_pooling_train_backward_kerneliiiiiiiPKiPKfS2_PfS3_S2__param_2,
	.param .u32 _Z35voxel_pooling_train_backward_kerneliiiiiiiPKiPKfS2_PfS3_S2__param_3,
	.param .u32 _Z35voxel_pooling_train_backward_kerneliiiiiiiPKiPKfS2_PfS3_S2__param_4,
	.param .u32 _Z35voxel_pooling_train_backward_kerneliiiiiiiPKiPKfS2_PfS3_S2__param_5,
	.param .u32 _Z35voxel_pooling_train_backward_kerneliiiiiiiPKiPKfS2_PfS3_S2__param_6,
	.param .u64 .ptr .align 1 _Z35voxel_pooling_train_backward_kerneliiiiiiiPKiPKfS2_PfS3_S2__param_7,
	.param .u64 .ptr .align 1 _Z35voxel_pooling_train_backward_kerneliiiiiiiPKiPKfS2_PfS3_S2__param_8,
	.param .u64 .ptr .align 1 _Z35voxel_pooling_train_backward_kerneliiiiiiiPKiPKfS2_PfS3_S2__param_9,
	.param .u64 .ptr .align 1 _Z35voxel_pooling_train_backward_kerneliiiiiiiPKiPKfS2_PfS3_S2__param_10,
	.param .u64 .ptr .align 1 _Z35voxel_pooling_train_backward_kerneliiiiiiiPKiPKfS2_PfS3_S2__param_11,
	.param .u64 .ptr .align 1 _Z35voxel_pooling_train_backward_kerneliiiiiiiPKiPKfS2_PfS3_S2__param_12
)
{
	.reg .pred 	%p<11>;
	.reg .b32 	%r<61>;
	.reg .b32 	%f<121>;
	.reg .b64 	%rd<69>;

	ld.param.u32 	%r29, [_Z35voxel_pooling_train_backward_kerneliiiiiiiPKiPKfS2_PfS3_S2__param_0];
	ld.param.u32 	%r23, [_Z35voxel_pooling_train_backward_kerneliiiiiiiPKiPKfS2_PfS3_S2__param_1];
	ld.param.u32 	%r24, [_Z35voxel_pooling_train_backward_kerneliiiiiiiPKiPKfS2_PfS3_S2__param_2];
	ld.param.u32 	%r25, [_Z35voxel_pooling_train_backward_kerneliiiiiiiPKiPKfS2_PfS3_S2__param_3];
	ld.param.u32 	%r26, [_Z35voxel_pooling_train_backward_kerneliiiiiiiPKiPKfS2_PfS3_S2__param_4];
	ld.param.u32 	%r27, [_Z35voxel_pooling_train_backward_kerneliiiiiiiPKiPKfS2_PfS3_S2__param_5];
	ld.param.u32 	%r28, [_Z35voxel_pooling_train_backward_kerneliiiiiiiPKiPKfS2_PfS3_S2__param_6];
	ld.param.u64 	%rd7, [_Z35voxel_pooling_train_backward_kerneliiiiiiiPKiPKfS2_PfS3_S2__param_7];
	ld.param.u64 	%rd12, [_Z35voxel_pooling_train_backward_kerneliiiiiiiPKiPKfS2_PfS3_S2__param_8];
	ld.param.u64 	%rd8, [_Z35voxel_pooling_train_backward_kerneliiiiiiiPKiPKfS2_PfS3_S2__param_9];
	ld.param.u64 	%rd10, [_Z35voxel_pooling_train_backward_kerneliiiiiiiPKiPKfS2_PfS3_S2__param_11];
	cvta.to.global.u64 	%rd1, %rd12;
	mov.u32 	%r30, %ctaid.x;
	mov.u32 	%r31, %tid.x;
	mov.u32 	%r32, %ntid.x;
	mad.lo.s32 	%r1, %r30, %r32, %r31;
	setp.ge.s32 	%p1, %r1, %r29;
	@%p1 bra 	$L__BB0_13;
	cvta.to.global.u64 	%rd13, %rd7;
	mul.lo.s32 	%r33, %r1, 6;
	mul.wide.s32 	%rd14, %r33, 4;
	add.s64 	%rd2, %rd13, %rd14;
	ld.global.u32 	%r34, [%rd2];
	ld.global.u32 	%r35, [%rd2+4];
	ld.global.u32 	%r36, [%rd2+8];
	ld.global.u32 	%r2, [%rd2+12];
	ld.global.u32 	%r3, [%rd2+20];
	mad.lo.s32 	%r37, %r2, %r28, %r36;
	mad.lo.s32 	%r38, %r37, %r27, %r35;
	mad.lo.s32 	%r4, %r38, %r26, %r34;
	setp.lt.s32 	%p2, %r24, 1;
	@%p2 bra 	$L__BB0_13;
	ld.global.u32 	%r40, [%rd2+16];
	mul.lo.s32 	%r5, %r2, %r24;
	mul.lo.s32 	%r6, %r4, %r24;
	mad.lo.s32 	%r41, %r2, %r25, %r40;
	mad.lo.s32 	%r42, %r41, %r23, %r3;
	cvta.to.global.u64 	%rd15, %rd8;
	mul.wide.s32 	%rd16, %r42, 4;
	add.s64 	%rd3, %rd15, %rd16;
	cvta.to.global.u64 	%rd17, %rd10;
	add.s64 	%rd4, %rd17, %rd16;
	setp.lt.u32 	%p3, %r24, 8;
	mov.b32 	%r59, 0;
	@%p3 bra 	$L__BB0_5;
	and.b32  	%r43, %r24, 2147483640;
	neg.s32 	%r57, %r43;
	mad.lo.s32 	%r56, %r5, %r23, %r3;
	mul.wide.s32 	%rd25, %r23, 4;
	mov.u32 	%r55, %r6;
$L__BB0_4:
	.pragma "nounroll";
	ld.param.u64 	%rd67, [_Z35voxel_pooling_train_backward_kerneliiiiiiiPKiPKfS2_PfS3_S2__param_12];
	ld.param.u64 	%rd65, [_Z35voxel_pooling_train_backward_kerneliiiiiiiPKiPKfS2_PfS3_S2__param_10];
	and.b32  	%r59, %r24, 2147483640;
	mul.wide.s32 	%rd18, %r55, 4;
	cvta.to.global.u64 	%rd19, %rd67;
	add.s64 	%rd20, %rd19, %rd18;
	cvta.to.global.u64 	%rd21, %rd65;
	mul.wide.s32 	%rd22, %r56, 4;
	add.s64 	%rd23, %rd21, %rd22;
	ld.global.f32 	%f1, [%rd20];
	ld.global.f32 	%f2, [%rd3];
	mul.f32 	%f3, %f1, %f2;
	atom.global.add.f32 	%f4, [%rd23], %f3;
	ld.global.f32 	%f5, [%rd20];
	add.s64 	%rd24, %rd1, %rd22;
	ld.global.f32 	%f6, [%rd24];
	mul.f32 	%f7, %f5, %f6;
	atom.global.add.f32 	%f8, [%rd4], %f7;
	add.s64 	%rd26, %rd23, %rd25;
	ld.global.f32 	%f9, [%rd20+4];
	ld.global.f32 	%f10, [%rd3];
	mul.f32 	%f11, %f9, %f10;
	atom.global.add.f32 	%f12, [%rd26], %f11;
	ld.global.f32 	%f13, [%rd20+4];
	add.s64 	%rd27, %rd24, %rd25;
	ld.global.f32 	%f14, [%rd27];
	mul.f32 	%f15, %f13, %f14;
	atom.global.add.f32 	%f16, [%rd4], %f15;
	add.s64 	%rd28, %rd26, %rd25;
	ld.global.f32 	%f17, [%rd20+8];
	ld.global.f32 	%f18, [%rd3];
	mul.f32 	%f19, %f17, %f18;
	atom.global.add.f32 	%f20, [%rd28], %f19;
	ld.global.f32 	%f21, [%rd20+8];
	add.s64 	%rd29, %rd27, %rd25;
	ld.global.f32 	%f22, [%rd29];
	mul.f32 	%f23, %f21, %f22;
	atom.global.add.f32 	%f24, [%rd4], %f23;
	add.s64 	%rd30, %rd28, %rd25;
	ld.global.f32 	%f25, [%rd20+12];
	ld.global.f32 	%f26, [%rd3];
	mul.f32 	%f27, %f25, %f26;
	atom.global.add.f32 	%f28, [%rd30], %f27;
	ld.global.f32 	%f29, [%rd20+12];
	add.s64 	%rd31, %rd29, %rd25;
	ld.global.f32 	%f30, [%rd31];
	mul.f32 	%f31, %f29, %f30;
	atom.global.add.f32 	%f32, [%rd4], %f31;
	add.s64 	%rd32, %rd30, %rd25;
	ld.global.f32 	%f33, [%rd20+16];
	ld.global.f32 	%f34, [%rd3];
	mul.f32 	%f35, %f33, %f34;
	atom.global.add.f32 	%f36, [%rd32], %f35;
	ld.global.f32 	%f37, [%rd20+16];
	add.s64 	%rd33, %rd31, %rd25;
	ld.global.f32 	%f38, [%rd33];
	mul.f32 	%f39, %f37, %f38;
	atom.global.add.f32 	%f40, [%rd4], %f39;
	add.s64 	%rd34, %rd32, %rd25;
	ld.global.f32 	%f41, [%rd20+20];
	ld.global.f32 	%f42, [%rd3];
	mul.f32 	%f43, %f41, %f42;
	atom.global.add.f32 	%f44, [%rd34], %f43;
	ld.global.f32 	%f45, [%rd20+20];
	add.s64 	%rd35, %rd33, %rd25;
	ld.global.f32 	%f46, [%rd35];
	mul.f32 	%f47, %f45, %f46;
	atom.global.add.f32 	%f48, [%rd4], %f47;
	add.s64 	%rd36, %rd34, %rd25;
	ld.global.f32 	%f49, [%rd20+24];
	ld.global.f32 	%f50, [%rd3];
	mul.f32 	%f51, %f49, %f50;
	atom.global.add.f32 	%f52, [%rd36], %f51;
	ld.global.f32 	%f53, [%rd20+24];
	add.s64 	%rd37, %rd35, %rd25;
	ld.global.f32 	%f54, [%rd37];
	mul.f32 	%f55, %f53, %f54;
	atom.global.add.f32 	%f56, [%rd4], %f55;
	add.s64 	%rd38, %rd36, %rd25;
	ld.global.f32 	%f57, [%rd20+28];
	ld.global.f32 	%f58, [%rd3];
	mul.f32 	%f59, %f57, %f58;
	atom.global.add.f32 	%f60, [%rd38], %f59;
	ld.global.f32 	%f61, [%rd20+28];
	add.s64 	%rd39, %rd37, %rd25;
	ld.global.f32 	%f62, [%rd39];
	mul.f32 	%f63, %f61, %f62;
	atom.global.add.f32 	%f64, [%rd4], %f63;
	add.s32 	%r57, %r57, 8;
	shl.b32 	%r44, %r23, 3;
	add.s32 	%r56, %r56, %r44;
	add.s32 	%r55, %r55, 8;
	setp.ne.s32 	%p4, %r57, 0;
	@%p4 bra 	$L__BB0_4;
$L__BB0_5:
	and.b32  	%r17, %r24, 7;
	setp.eq.s32 	%p5, %r17, 0;
	@%p5 bra 	$L__BB0_13;
	ld.param.u64 	%rd68, [_Z35voxel_pooling_train_backward_kerneliiiiiiiPKiPKfS2_PfS3_S2__param_12];
	ld.param.u64 	%rd66, [_Z35voxel_pooling_train_backward_kerneliiiiiiiPKiPKfS2_PfS3_S2__param_10];
	cvta.to.global.u64 	%rd5, %rd66;
	cvta.to.global.u64 	%rd6, %rd68;
	and.b32  	%r18, %r24, 3;
	setp.lt.u32 	%p6, %r17, 4;
	@%p6 bra 	$L__BB0_8;
	add.s32 	%r45, %r59, %r5;
	mad.lo.s32 	%r46, %r45, %r23, %r3;
	mul.wide.s32 	%rd40, %r46, 4;
	add.s64 	%rd41, %rd5, %rd40;
	add.s32 	%r47, %r59, %r6;
	mul.wide.s32 	%rd42, %r47, 4;
	add.s64 	%rd43, %rd6, %rd42;
	ld.global.f32 	%f65, [%rd43];
	ld.global.f32 	%f66, [%rd3];
	mul.f32 	%f67, %f65, %f66;
	atom.global.add.f32 	%f68, [%rd41], %f67;
	ld.global.f32 	%f69, [%rd43];
	add.s64 	%rd44, %rd1, %rd40;
	ld.global.f32 	%f70, [%rd44];
	mul.f32 	%f71, %f69, %f70;
	atom.global.add.f32 	%f72, [%rd4], %f71;
	mul.wide.s32 	%rd45, %r23, 4;
	add.s64 	%rd46, %rd41, %rd45;
	ld.global.f32 	%f73, [%rd43+4];
	ld.global.f32 	%f74, [%rd3];
	mul.f32 	%f75, %f73, %f74;
	atom.global.add.f32 	%f76, [%rd46], %f75;
	ld.global.f32 	%f77, [%rd43+4];
	add.s64 	%rd47, %rd44, %rd45;
	ld.global.f32 	%f78, [%rd47];
	mul.f32 	%f79, %f77, %f78;
	atom.global.add.f32 	%f80, [%rd4], %f79;
	add.s64 	%rd48, %rd46, %rd45;
	ld.global.f32 	%f81, [%rd43+8];
	ld.global.f32 	%f82, [%rd3];
	mul.f32 	%f83, %f81, %f82;
	atom.global.add.f32 	%f84, [%rd48], %f83;
	ld.global.f32 	%f85, [%rd43+8];
	add.s64 	%rd49, %rd47, %rd45;
	ld.global.f32 	%f86, [%rd49];
	mul.f32 	%f87, %f85, %f86;
	atom.global.add.f32 	%f88, [%rd4], %f87;
	add.s64 	%rd50, %rd48, %rd45;
	ld.global.f32 	%f89, [%rd43+12];
	ld.global.f32 	%f90, [%rd3];
	mul.f32 	%f91, %f89, %f90;
	atom.global.add.f32 	%f92, [%rd50], %f91;
	ld.global.f32 	%f93, [%rd43+12];
	add.s64 	%rd51, %rd49, %rd45;
	ld.global.f32 	%f94, [%rd51];
	mul.f32 	%f95, %f93, %f94;
	atom.global.add.f32 	%f96, [%rd4], %f95;
	add.s32 	%r59, %r59, 4;
$L__BB0_8:
	setp.eq.s32 	%p7, %r18, 0;
	@%p7 bra 	$L__BB0_13;
	setp.eq.s32 	%p8, %r18, 1;
	@%p8 bra 	$L__BB0_11;
	add.s32 	%r48, %r59, %r5;
	mad.lo.s32 	%r49, %r48, %r23, %r3;
	mul.wide.s32 	%rd52, %r49, 4;
	add.s64 	%rd53, %rd5, %rd52;
	add.s32 	%r50, %r59, %r6;
	mul.wide.s32 	%rd54, %r50, 4;
	add.s64 	%rd55, %rd6, %rd54;
	ld.global.f32 	%f97, [%rd55];
	ld.global.f32 	%f98, [%rd3];
	mul.f32 	%f99, %f97, %f98;
	atom.global.add.f32 	%f100, [%rd53], %f99;
	ld.global.f32 	%f101, [%rd55];
	add.s64 	%rd56, %rd1, %rd52;
	ld.global.f32 	%f102, [%rd56];
	mul.f32 	%f103, %f101, %f102;
	atom.global.add.f32 	%f104, [%rd4], %f103;
	mul.wide.s32 	%rd57, %r23, 4;
	add.s64 	%rd58, %rd53, %rd57;
	ld.global.f32 	%f105, [%rd55+4];
	ld.global.f32 	%f106, [%rd3];
	mul.f32 	%f107, %f105, %f106;
	atom.global.add.f32 	%f108, [%rd58], %f107;
	ld.global.f32 	%f109, [%rd55+4];
	add.s64 	%rd59, %rd56, %rd57;
	ld.global.f32 	%f110, [%rd59];
	mul.f32 	%f111, %f109, %f110;
	atom.global.add.f32 	%f112, [%rd4], %f111;
	add.s32 	%r59, %r59, 2;
$L__BB0_11:
	and.b32  	%r51, %r24, 1;
	setp.eq.b32 	%p9, %r51, 1;
	not.pred 	%p10, %p9;
	@%p10 bra 	$L__BB0_13;
	add.s32 	%r52, %r59, %r5;
	mad.lo.s32 	%r53, %r52, %r23, %r3;
	mul.wide.s32 	%rd60, %r53, 4;
	add.s64 	%rd61, %rd5, %rd60;
	add.s32 	%r54, %r59, %r6;
	mul.wide.s32 	%rd62, %r54, 4;
	add.s64 	%rd63, %rd6, %rd62;
	ld.global.f32 	%f113, [%rd63];
	ld.global.f32 	%f114, [%rd3];
	mul.f32 	%f115, %f113, %f114;
	atom.global.add.f32 	%f116, [%rd61], %f115;
	ld.global.f32 	%f117, [%rd63];
	add.s64 	%rd64, %rd1, %rd60;
	ld.global.f32 	%f118, [%rd64];
	mul.f32 	%f119, %f117, %f118;
	atom.global.add.f32 	%f120, [%rd4], %f119;
$L__BB0_13:
	ret;

}
	// .globl	_Z34voxel_pooling_train_forward_kernelIfEviiiiiiiPKiPKT_S4_PS2_
.visible .entry _Z34voxel_pooling_train_forward_kernelIfEviiiiiiiPKiPKT_S4_PS2_(
	.param .u32 _Z34voxel_pooling_train_forward_kernelIfEviiiiiiiPKiPKT_S4_PS2__param_0,
	.param .u32 _Z34voxel_pooling_train_forward_kernelIfEviiiiiiiPKiPKT_S4_PS2__param_1,
	.param .u32 _Z34voxel_pooling_train_forward_kernelIfEviiiiiiiPKiPKT_S4_PS2__param_2,
	.param .u32 _Z34voxel_pooling_train_forward_kernelIfEviiiiiiiPKiPKT_S4_PS2__param_3,
	.param .u32 _Z34voxel_pooling_train_forward_kernelIfEviiiiiiiPKiPKT_S4_PS2__param_4,
	.param .u32 _Z34voxel_pooling_train_forward_kernelIfEviiiiiiiPKiPKT_S4_PS2__param_5,
	.param .u32 _Z34voxel_pooling_train_forward_kernelIfEviiiiiiiPKiPKT_S4_PS2__param_6,
	.param .u64 .ptr .align 1 _Z34voxel_pooling_train_forward_kernelIfEviiiiiiiPKiPKT_S4_PS2__param_7,
	.param .u64 .ptr .align 1 _Z34voxel_pooling_train_forward_kernelIfEviiiiiiiPKiPKT_S4_PS2__param_8,
	.param .u64 .ptr .align 1 _Z34voxel_pooling_train_forward_kernelIfEviiiiiiiPKiPKT_S4_PS2__param_9,
	.param .u64 .ptr .align 1 _Z34voxel_pooling_train_forward_kernelIfEviiiiiiiPKiPKT_S4_PS2__param_10
)
{
	.reg .pred 	%p<11>;
	.reg .b32 	%r<61>;
	.reg .b32 	%f<61>;
	.reg .b64 	%rd<43>;

	ld.param.u32 	%r29, [_Z34voxel_pooling_train_forward_kernelIfEviiiiiiiPKiPKT_S4_PS2__param_0];
	ld.param.u32 	%r23, [_Z34voxel_pooling_train_forward_kernelIfEviiiiiiiPKiPKT_S4_PS2__param_1];
	ld.param.u32 	%r24, [_Z34voxel_pooling_train_forward_kernelIfEviiiiiiiPKiPKT_S4_PS2__param_2];
	ld.param.u32 	%r25, [_Z34voxel_pooling_train_forward_kernelIfEviiiiiiiPKiPKT_S4_PS2__param_3];
	ld.param.u32 	%r26, [_Z34voxel_pooling_train_forward_kernelIfEviiiiiiiPKiPKT_S4_PS2__param_4];
	ld.param.u32 	%r27, [_Z34voxel_pooling_train_forward_kernelIfEviiiiiiiPKiPKT_S4_PS2__param_5];
	ld.param.u32 	%r28, [_Z34voxel_pooling_train_forward_kernelIfEviiiiiiiPKiPKT_S4_PS2__param_6];
	ld.param.u64 	%rd5, [_Z34voxel_pooling_train_forward_kernelIfEviiiiiiiPKiPKT_S4_PS2__param_7];
	ld.param.u64 	%rd7, [_Z34voxel_pooling_train_forward_kernelIfEviiiiiiiPKiPKT_S4_PS2__param_8];
	ld.param.u64 	%rd6, [_Z34voxel_pooling_train_forward_kernelIfEviiiiiiiPKiPKT_S4_PS2__param_9];
	ld.param.u64 	%rd8, [_Z34voxel_pooling_train_forward_kernelIfEviiiiiiiPKiPKT_S4_PS2__param_10];
	cvta.to.global.u64 	%rd1, %rd8;
	cvta.to.global.u64 	%rd2, %rd7;
	mov.u32 	%r30, %ctaid.x;
	mov.u32 	%r31, %tid.x;
	mov.u32 	%r32, %ntid.x;
	mad.lo.s32 	%r1, %r30, %r32, %r31;
	setp.ge.s32 	%p1, %r1, %r29;
	@%p1 bra 	$L__BB1_13;
	cvta.to.global.u64 	%rd9, %rd5;
	mul.lo.s32 	%r33, %r1, 6;
	mul.wide.s32 	%rd10, %r33, 4;
	add.s64 	%rd3, %rd9, %rd10;
	ld.global.u32 	%r34, [%rd3];
	ld.global.u32 	%r35, [%rd3+4];
	ld.global.u32 	%r36, [%rd3+8];
	ld.global.u32 	%r2, [%rd3+12];
	ld.global.u32 	%r3, [%rd3+20];
	mad.lo.s32 	%r37, %r2, %r28, %r36;
	mad.lo.s32 	%r38, %r37, %r27, %r35;
	mad.lo.s32 	%r4, %r38, %r26, %r34;
	setp.lt.s32 	%p2, %r24, 1;
	@%p2 bra 	$L__BB1_13;
	ld.global.u32 	%r40, [%rd3+16];
	mul.lo.s32 	%r5, %r4, %r24;
	mul.lo.s32 	%r6, %r2, %r24;
	mad.lo.s32 	%r41, %r2, %r25, %r40;
	mad.lo.s32 	%r42, %r41, %r23, %r3;
	cvta.to.global.u64 	%rd11, %rd6;
	mul.wide.s32 	%rd12, %r42, 4;
	add.s64 	%rd4, %rd11, %rd12;
	and.b32  	%r7, %r24, 7;
	setp.lt.u32 	%p3, %r24, 8;
	mov.b32 	%r59, 0;
	@%p3 bra 	$L__BB1_5;
	and.b32  	%r59, %r24, 2147483640;
	neg.s32 	%r57, %r59;
	mad.lo.s32 	%r56, %r6, %r23, %r3;
	mul.wide.s32 	%rd17, %r23, 4;
	mov.u32 	%r55, %r5;
$L__BB1_4:
	.pragma "nounroll";
	mul.wide.s32 	%rd13, %r55, 4;
	add.s64 	%rd14, %rd1, %rd13;
	mul.wide.s32 	%rd15, %r56, 4;
	add.s64 	%rd16, %rd2, %rd15;
	ld.global.f32 	%f1, [%rd16];
	ld.global.f32 	%f2, [%rd4];
	mul.f32 	%f3, %f1, %f2;
	atom.global.add.f32 	%f4, [%rd14], %f3;
	add.s64 	%rd18, %rd16, %rd17;
	ld.global.f32 	%f5, [%rd18];
	ld.global.f32 	%f6, [%rd4];
	mul.f32 	%f7, %f5, %f6;
	atom.global.add.f32 	%f8, [%rd14+4], %f7;
	add.s64 	%rd19, %rd18, %rd17;
	ld.global.f32 	%f9, [%rd19];
	ld.global.f32 	%f10, [%rd4];
	mul.f32 	%f11, %f9, %f10;
	atom.global.add.f32 	%f12, [%rd14+8], %f11;
	add.s64 	%rd20, %rd19, %rd17;
	ld.global.f32 	%f13, [%rd20];
	ld.global.f32 	%f14, [%rd4];
	mul.f32 	%f15, %f13, %f14;
	atom.global.add.f32 	%f16, [%rd14+12], %f15;
	add.s64 	%rd21, %rd20, %rd17;
	ld.global.f32 	%f17, [%rd21];
	ld.global.f32 	%f18, [%rd4];
	mul.f32 	%f19, %f17, %f18;
	atom.global.add.f32 	%f20, [%rd14+16], %f19;
	add.s64 	%rd22, %rd21, %rd17;
	ld.global.f32 	%f21, [%rd22];
	ld.global.f32 	%f22, [%rd4];
	mul.f32 	%f23, %f21, %f22;
	atom.global.add.f32 	%f24, [%rd14+20], %f23;
	add.s64 	%rd23, %rd22, %rd17;
	ld.global.f32 	%f25, [%rd23];
	ld.global.f32 	%f26, [%rd4];
	mul.f32 	%f27, %f25, %f26;
	atom.global.add.f32 	%f28, [%rd14+24], %f27;
	add.s64 	%rd24, %rd23, %rd17;
	ld.global.f32 	%f29, [%rd24];
	ld.global.f32 	%f30, [%rd4];
	mul.f32 	%f31, %f29, %f30;
	atom.global.add.f32 	%f32, [%rd14+28], %f31;
	add.s32 	%r57, %r57, 8;
	shl.b32 	%r44, %r23, 3;
	add.s32 	%r56, %r56, %r44;
	add.s32 	%r55, %r55, 8;
	setp.ne.s32 	%p4, %r57, 0;
	@%p4 bra 	$L__BB1_4;
$L__BB1_5:
	setp.eq.s32 	%p5, %r7, 0;
	@%p5 bra 	$L__BB1_13;
	and.b32  	%r18, %r24, 3;
	setp.lt.u32 	%p6, %r7, 4;
	@%p6 bra 	$L__BB1_8;
	add.s32 	%r45, %r59, %r5;
	mul.wide.s32 	%rd25, %r45, 4;
	add.s64 	%rd26, %rd1, %rd25;
	add.s32 	%r46, %r59, %r6;
	mad.lo.s32 	%r47, %r46, %r23, %r3;
	mul.wide.s32 	%rd27, %r47, 4;
	add.s64 	%rd28, %rd2, %rd27;
	ld.global.f32 	%f33, [%rd28];
	ld.global.f32 	%f34, [%rd4];
	mul.f32 	%f35, %f33, %f34;
	atom.global.add.f32 	%f36, [%rd26], %f35;
	mul.wide.s32 	%rd29, %r23, 4;
	add.s64 	%rd30, %rd28, %rd29;
	ld.global.f32 	%f37, [%rd30];
	ld.global.f32 	%f38, [%rd4];
	mul.f32 	%f39, %f37, %f38;
	atom.global.add.f32 	%f40, [%rd26+4], %f39;
	add.s64 	%rd31, %rd30, %rd29;
	ld.global.f32 	%f41, [%rd31];
	ld.global.f32 	%f42, [%rd4];
	mul.f32 	%f43, %f41, %f42;
	atom.global.add.f32 	%f44, [%rd26+8], %f43;
	add.s64 	%rd32, %rd31, %rd29;
	ld.global.f32 	%f45, [%rd32];
	ld.global.f32 	%f46, [%rd4];
	mul.f32 	%f47, %f45, %f46;
	atom.global.add.f32 	%f48, [%rd26+12], %f47;
	add.s32 	%r59, %r59, 4;
$L__BB1_8:
	setp.eq.s32 	%p7, %r18, 0;
	@%p7 bra 	$L__BB1_13;
	setp.eq.s32 	%p8, %r18, 1;
	@%p8 bra 	$L__BB1_11;
	add.s32 	%r48, %r59, %r5;
	mul.wide.s32 	%rd33, %r48, 4;
	add.s64 	%rd34, %rd1, %rd33;
	add.s32 	%r49, %r59, %r6;
	mad.lo.s32 	%r50, %r49, %r23, %r3;
	mul.wide.s32 	%rd35, %r50, 4;
	add.s64 	%rd36, %rd2, %rd35;
	ld.global.f32 	%f49, [%rd36];
	ld.global.f32 	%f50, [%rd4];
	mul.f32 	%f51, %f49, %f50;
	atom.global.add.f32 	%f52, [%rd34], %f51;
	mul.wide.s32 	%rd37, %r23, 4;
	add.s64 	%rd38, %rd36, %rd37;
	ld.global.f32 	%f53, [%rd38];
	ld.global.f32 	%f54, [%rd4];
	mul.f32 	%f55, %f53, %f54;
	atom.global.add.f32 	%f56, [%rd34+4], %f55;
	add.s32 	%r59, %r59, 2;
$L__BB1_11:
	and.b32  	%r51, %r24, 1;
	setp.eq.b32 	%p9, %r51, 1;
	not.pred 	%p10, %p9;
	@%p10 bra 	$L__BB1_13;
	add.s32 	%r52, %r59, %r5;
	mul.wide.s32 	%rd39, %r52, 4;
	add.s64 	%rd40, %rd1, %rd39;
	add.s32 	%r53, %r59, %r6;
	mad.lo.s32 	%r54, %r53, %r23, %r3;
	mul.wide.s32 	%rd41, %r54, 4;
	add.s64 	%rd42, %rd2, %rd41;
	ld.global.f32 	%f57, [%rd42];
	ld.global.f32 	%f58, [%rd4];
	mul.f32 	%f59, %f57, %f58;
	atom.global.add.f32 	%f60, [%rd40], %f59;
$L__BB1_13:
	ret;

}


// ===== COMPILED SASS (sm_100) =====

	.target	sm_100

	.elftype	@"ET_EXEC"


//--------------------- .note.nv.tkinfo           --------------------------
	.section	.note.nv.tkinfo,"",@"SHT_NOTE"
	.sectionflags	@"SHF_NOTE_NV_TKINFO"
	.tkinfo
        /*0018*/ 	.word	0x00000002
        /*0030*/ 	.string	""
        /*0030*/ 	.string	"ptxas"
        /*0030*/ 	.string	"Cuda compilation tools, release 13.0, V13.0.88"
        /*0030*/ 	.string	"Build cuda_13.0.r13.0/compiler.36424714_0"
        /*0030*/ 	.string	"-arch sm_100 -m 64 "



//--------------------- .note.nv.cuinfo           --------------------------
	.section	.note.nv.cuinfo,"",@"SHT_NOTE"
	.sectionflags	@"SHF_NOTE_NV_CUINFO"
        /*0018*/ 	.short	0x0002
        /*001a*/ 	.short	0x0064
        /*001c*/ 	.short	0x0082
	.zero		2


//--------------------- .nv.info                  --------------------------
	.section	.nv.info,"",@"SHT_CUDA_INFO"
	.align	4


	//----- nvinfo : EIATTR_REGCOUNT
	.align		4
        /*0000*/ 	.byte	0x04, 0x2f
        /*0002*/ 	.short	(.L_1 - .L_0)
	.align		4
.L_0:
        /*0004*/ 	.word	index@(_Z35voxel_pooling_train_backward_kerneliiiiiiiPKiPKfS2_PfS3_S2_)
        /*0008*/ 	.word	0x00000020


	//----- nvinfo : EIATTR_FRAME_SIZE
	.align		4
.L_1:
        /*000c*/ 	.byte	0x04, 0x11
        /*000e*/ 	.short	(.L_3 - .L_2)
	.align		4
.L_2:
        /*0010*/ 	.word	index@(_Z35voxel_pooling_train_backward_kerneliiiiiiiPKiPKfS2_PfS3_S2_)
        /*0014*/ 	.word	0x00000000


	//----- nvinfo : EIATTR_REGCOUNT
	.align		4
.L_3:
        /*0018*/ 	.byte	0x04, 0x2f
        /*001a*/ 	.short	(.L_5 - .L_4)
	.align		4
.L_4:
        /*001c*/ 	.word	index@(_Z34voxel_pooling_train_forward_kernelIfEviiiiiiiPKiPKT_S4_PS2_)
        /*0020*/ 	.word	0x0000001c


	//----- nvinfo : EIATTR_FRAME_SIZE
	.align		4
.L_5:
        /*0024*/ 	.byte	0x04, 0x11
        /*0026*/ 	.short	(.L_7 - .L_6)
	.align		4
.L_6:
        /*0028*/ 	.word	index@(_Z34voxel_pooling_train_forward_kernelIfEviiiiiiiPKiPKT_S4_PS2_)
        /*002c*/ 	.word	0x00000000


	//----- nvinfo : EIATTR_MIN_STACK_SIZE
	.align		4
.L_7:
        /*0030*/ 	.byte	0x04, 0x12
        /*0032*/ 	.short	(.L_9 - .L_8)
	.align		4
.L_8:
        /*0034*/ 	.word	index@(_Z34voxel_pooling_train_forward_kernelIfEviiiiiiiPKiPKT_S4_PS2_)
        /*0038*/ 	.word	0x00000000


	//----- nvinfo : EIATTR_MIN_STACK_SIZE
	.align		4
.L_9:
        /*003c*/ 	.byte	0x04, 0x12
        /*003e*/ 	.short	(.L_11 - .L_10)
	.align		4
.L_10:
        /*0040*/ 	.word	index@(_Z35voxel_pooling_train_backward_kerneliiiiiiiPKiPKfS2_PfS3_S2_)
        /*0044*/ 	.word	0x00000000
.L_11:


//--------------------- .nv.compat                --------------------------
	.section	.nv.compat,"",@"SHT_CUDA_COMPAT_INFO"
	.align	4
        /*0000*/ 	.byte	0x02, 0x09, 0x00, 0x00, 0x02, 0x02, 0x01, 0x00, 0x02, 0x05, 0x05, 0x00, 0x03, 0x07, 0x01, 0x01
        /*0010*/ 	.byte	0x02, 0x03, 0x00, 0x00, 0x02, 0x06, 0x01, 0x00, 0x04, 0x0b, 0x08, 0x00, 0x09, 0x00, 0x00, 0x00
        /*0020*/ 	.byte	0x00, 0x00, 0x00, 0x00


//--------------------- .nv.info._Z34voxel_pooling_train_forward_kernelIfEviiiiiiiPKiPKT_S4_PS2_ --------------------------
	.section	.nv.info._Z34voxel_pooling_train_forward_kernelIfEviiiiiiiPKiPKT_S4_PS2_,"",@"SHT_CUDA_INFO"
	.sectionflags	@""
	.align	4


	//----- nvinfo : EIATTR_CUDA_API_VERSION
	.align		4
        /*0000*/ 	.byte	0x04, 0x37
        /*0002*/ 	.short	(.L_13 - .L_12)
.L_12:
        /*0004*/ 	.word	0x00000082


	//----- nvinfo : EIATTR_KPARAM_INFO
	.align		4
.L_13:
        /*0008*/ 	.byte	0x04, 0x17
        /*000a*/ 	.short	(.L_15 - .L_14)
.L_14:
        /*000c*/ 	.word	0x00000000
        /*0010*/ 	.short	0x000a
        /*0012*/ 	.short	0x0038
        /*0014*/ 	.byte	0x00, 0xf5, 0x21, 0x00


	//----- nvinfo : EIATTR_KPARAM_INFO
	.align		4
.L_15:
        /*0018*/ 	.byte	0x04, 0x17
        /*001a*/ 	.short	(.L_17 - .L_16)
.L_16:
        /*001c*/ 	.word	0x00000000
        /*0020*/ 	.short	0x0009
        /*0022*/ 	.short	0x0030
        /*0024*/ 	.byte	0x00, 0xf5, 0x21, 0x00


	//----- nvinfo : EIATTR_KPARAM_INFO
	.align		4
.L_17:
        /*0028*/ 	.byte	0x04, 0x17
        /*002a*/ 	.short	(.L_19 - .L_18)
.L_18:
        /*002c*/ 	.word	0x00000000
        /*0030*/ 	.short	0x0008
        /*0032*/ 	.short	0x0028
        /*0034*/ 	.byte	0x00, 0xf5, 0x21, 0x00


	//----- nvinfo : EIATTR_KPARAM_INFO
	.align		4
.L_19:
        /*0038*/ 	.byte	0x04, 0x17
        /*003a*/ 	.short	(.L_21 - .L_20)
.L_20:
        /*003c*/ 	.word	0x00000000
        /*0040*/ 	.short	0x0007
        /*0042*/ 	.short	0x0020
        /*0044*/ 	.byte	0x00, 0xf5, 0x21, 0x00


	//----- nvinfo : EIATTR_KPARAM_INFO
	.align		4
.L_21:
        /*0048*/ 	.byte	0x04, 0x17
        /*004a*/ 	.short	(.L_23 - .L_22)
.L_22:
        /*004c*/ 	.word	0x00000000
        /*0050*/ 	.short	0x0006
        /*0052*/ 	.short	0x0018
        /*0054*/ 	.byte	0x00, 0xf0, 0x11, 0x00


	//----- nvinfo : EIATTR_KPARAM_INFO
	.align		4
.L_23:
        /*0058*/ 	.byte	0x04, 0x17
        /*005a*/ 	.short	(.L_25 - .L_24)
.L_24:
        /*005c*/ 	.word	0x00000000
        /*0060*/ 	.short	0x0005
        /*0062*/ 	.short	0x0014
        /*0064*/ 	.byte	0x00, 0xf0, 0x11, 0x00


	//----- nvinfo : EIATTR_KPARAM_INFO
	.align		4
.L_25:
        /*0068*/ 	.byte	0x04, 0x17
        /*006a*/ 	.short	(.L_27 - .L_26)
.L_26:
        /*006c*/ 	.word	0x00000000
        /*0070*/ 	.short	0x0004
        /*0072*/ 	.short	0x0010
        /*0074*/ 	.byte	0x00, 0xf0, 0x11, 0x00


	//----- nvinfo : EIATTR_KPARAM_INFO
	.align		4
.L_27:
        /*0078*/ 	.byte	0x04, 0x17
        /*007a*/ 	.short	(.L_29 - .L_28)
.L_28:
        /*007c*/ 	.word	0x00000000
        /*0080*/ 	.short	0x0003
        /*0082*/ 	.short	0x000c
        /*0084*/ 	.byte	0x00, 0xf0, 0x11, 0x00


	//----- nvinfo : EIATTR_KPARAM_INFO
	.align		4
.L_29:
        /*0088*/ 	.byte	0x04, 0x17
        /*008a*/ 	.short	(.L_31 - .L_30)
.L_30:
        /*008c*/ 	.word	0x00000000
        /*0090*/ 	.short	0x0002
        /*0092*/ 	.short	0x0008
        /*0094*/ 	.byte	0x00, 0xf0, 0x11, 0x00


	//----- nvinfo : EIATTR_KPARAM_INFO
	.align		4
.L_31:
        /*0098*/ 	.byte	0x04, 0x17
        /*009a*/ 	.short	(.L_33 - .L_32)
.L_32:
        /*009c*/ 	.word	0x00000000
        /*00a0*/ 	.short	0x0001
        /*00a2*/ 	.short	0x0004
        /*00a4*/ 	.byte	0x00, 0xf0, 0x11, 0x00


	//----- nvinfo : EIATTR_KPARAM_INFO
	.align		4
.L_33:
        /*00a8*/ 	.byte	0x04, 0x17
        /*00aa*/ 	.short	(.L_35 - .L_34)
.L_34:
        /*00ac*/ 	.word	0x00000000
        /*00b0*/ 	.short	0x0000
        /*00b2*/ 	.short	0x0000
        /*00b4*/ 	.byte	0x00, 0xf0, 0x11, 0x00


	//----- nvinfo : EIATTR_SPARSE_MMA_MASK
	.align		4
.L_35:
        /*00b8*/ 	.byte	0x03, 0x50
        /*00ba*/ 	.short	0x0000


	//----- nvinfo : EIATTR_MAXREG_COUNT
	.align		4
        /*00bc*/ 	.byte	0x03, 0x1b
        /*00be*/ 	.short	0x00ff


	//----- nvinfo : EIATTR_MERCURY_ISA_VERSION
	.align		4
        /*00c0*/ 	.byte	0x03, 0x5f
        /*00c2*/ 	.short	0x0101


	//----- nvinfo : EIATTR_VRC_CTA_INIT_COUNT
	.align		4
        /*00c4*/ 	.byte	0x02, 0x4a
	.zero		1
	.zero		1


	//----- nvinfo : EIATTR_EXIT_INSTR_OFFSETS
	.align		4
        /*00c8*/ 	.byte	0x04, 0x1c
        /*00ca*/ 	.short	(.L_37 - .L_36)


	//   ....[0]....
.L_36:
        /*00cc*/ 	.word	0x00000070


	//   ....[1]....
        /*00d0*/ 	.word	0x00000170


	//   ....[2]....
        /*00d4*/ 	.word	0x000005b0


	//   ....[3]....
        /*00d8*/ 	.word	0x000007b0


	//   ....[4]....
        /*00dc*/ 	.word	0x00000910


	//   ....[5]....
        /*00e0*/ 	.word	0x000009d0


	//----- nvinfo : EIATTR_CBANK_PARAM_SIZE
	.align		4
.L_37:
        /*00e4*/ 	.byte	0x03, 0x19
        /*00e6*/ 	.short	0x0040


	//----- nvinfo : EIATTR_PARAM_CBANK
	.align		4
        /*00e8*/ 	.byte	0x04, 0x0a
        /*00ea*/ 	.short	(.L_39 - .L_38)
	.align		4
.L_38:
        /*00ec*/ 	.word	index@(.nv.constant0._Z34voxel_pooling_train_forward_kernelIfEviiiiiiiPKiPKT_S4_PS2_)
        /*00f0*/ 	.short	0x0380
        /*00f2*/ 	.short	0x0040


	//----- nvinfo : EIATTR_SW_WAR
	.align		4
.L_39:
        /*00f4*/ 	.byte	0x04, 0x36
        /*00f6*/ 	.short	(.L_41 - .L_40)
.L_40:
        /*00f8*/ 	.word	0x00000008
.L_41:


//--------------------- .nv.info._Z35voxel_pooling_train_backward_kerneliiiiiiiPKiPKfS2_PfS3_S2_ --------------------------
	.section	.nv.info._Z35voxel_pooling_train_backward_kerneliiiiiiiPKiPKfS2_PfS3_S2_,"",@"SHT_CUDA_INFO"
	.sectionflags	@""
	.align	4


	//----- nvinfo : EIATTR_CUDA_API_VERSION
	.align		4
        /*0000*/ 	.byte	0x04, 0x37
        /*0002*/ 	.short	(.L_43 - .L_42)
.L_42:
        /*0004*/ 	.word	0x00000082


	//----- nvinfo : EIATTR_KPARAM_INFO
	.align		4
.L_43:
        /*0008*/ 	.byte	0x04, 0x17
        /*000a*/ 	.short	(.L_45 - .L_44)
.L_44:
        /*000c*/ 	.word	0x00000000
        /*0010*/ 	.short	0x000c
        /*0012*/ 	.short	0x0048
        /*0014*/ 	.byte	0x00, 0xf5, 0x21, 0x00


	//----- nvinfo : EIATTR_KPARAM_INFO
	.align		4
.L_45:
        /*0018*/ 	.byte	0x04, 0x17
        /*001a*/ 	.short	(.L_47 - .L_46)
.L_46:
        /*001c*/ 	.word	0x00000000
        /*0020*/ 	.short	0x000b
        /*0022*/ 	.short	0x0040
        /*0024*/ 	.byte	0x00, 0xf5, 0x21, 0x00


	//----- nvinfo : EIATTR_KPARAM_INFO
	.align		4
.L_47:
        /*0028*/ 	.byte	0x04, 0x17
        /*002a*/ 	.short	(.L_49 - .L_48)
.L_48:
        /*002c*/ 	.word	0x00000000
        /*0030*/ 	.short	0x000a
        /*0032*/ 	.short	0x0038
        /*0034*/ 	.byte	0x00, 0xf5, 0x21, 0x00


	//----- nvinfo : EIATTR_KPARAM_INFO
	.align		4
.L_49:
        /*0038*/ 	.byte	0x04, 0x17
        /*003a*/ 	.short	(.L_51 - .L_50)
.L_50:
        /*003c*/ 	.word	0x00000000
        /*0040*/ 	.short	0x0009
        /*0042*/ 	.short	0x0030
        /*0044*/ 	.byte	0x00, 0xf5, 0x21, 0x00


	//----- nvinfo : EIATTR_KPARAM_INFO
	.align		4
.L_51:
        /*0048*/ 	.byte	0x04, 0x17
        /*004a*/ 	.short	(.L_53 - .L_52)
.L_52:
        /*004c*/ 	.word	0x00000000
        /*0050*/ 	.short	0x0008
        /*0052*/ 	.short	0x0028
        /*0054*/ 	.byte	0x00, 0xf5, 0x21, 0x00


	//----- nvinfo : EIATTR_KPARAM_INFO
	.align		4
.L_53:
        /*0058*/ 	.byte	0x04, 0x17
        /*005a*/ 	.short	(.L_55 - .L_54)
.L_54:
        /*005c*/ 	.word	0x00000000
        /*0060*/ 	.short	0x0007
        /*0062*/ 	.short	0x0020
        /*0064*/ 	.byte	0x00, 0xf5, 0x21, 0x00


	//----- nvinfo : EIATTR_KPARAM_INFO
	.align		4
.L_55:
        /*0068*/ 	.byte	0x04, 0x17
        /*006a*/ 	.short	(.L_57 - .L_56)
.L_56:
        /*006c*/ 	.word	0x00000000
        /*0070*/ 	.short	0x0006
        /*0072*/ 	.short	0x0018
        /*0074*/ 	.byte	0x00, 0xf0, 0x11, 0x00


	//----- nvinfo : EIATTR_KPARAM_INFO
	.align		4
.L_57:
        /*0078*/ 	.byte	0x04, 0x17
        /*007a*/ 	.short	(.L_59 - .L_58)
.L_58:
        /*007c*/ 	.word	0x00000000
        /*0080*/ 	.short	0x0005
        /*0082*/ 	.short	0x0014
        /*0084*/ 	.byte	0x00, 0xf0, 0x11, 0x00


	//----- nvinfo : EIATTR_KPARAM_INFO
	.align		4
.L_59:
        /*0088*/ 	.byte	0x04, 0x17
        /*008a*/ 	.short	(.L_61 - .L_60)
.L_60:
        /*008c*/ 	.word	0x00000000
        /*0090*/ 	.short	0x0004
        /*0092*/ 	.short	0x0010
        /*0094*/ 	.byte	0x00, 0xf0, 0x11, 0x00


	//----- nvinfo : EIATTR_KPARAM_INFO
	.align		4
.L_61:
        /*0098*/ 	.byte	0x04, 0x17
        /*009a*/ 	.short	(.L_63 - .L_62)
.L_62:
        /*009c*/ 	.word	0x00000000
        /*00a0*/ 	.short	0x0003
        /*00a2*/ 	.short	0x000c
        /*00a4*/ 	.byte	0x00, 0xf0, 0x11, 0x00


	//----- nvinfo : EIATTR_KPARAM_INFO
	.align		4
.L_63:
        /*00a8*/ 	.byte	0x04, 0x17
        /*00aa*/ 	.short	(.L_65 - .L_64)
.L_64:
        /*00ac*/ 	.word	0x00000000
        /*00b0*/ 	.short	0x0002
        /*00b2*/ 	.short	0x0008
        /*00b4*/ 	.byte	0x00, 0xf0, 0x11, 0x00


	//----- nvinfo : EIATTR_KPARAM_INFO
	.align		4
.L_65:
        /*00b8*/ 	.byte	0x04, 0x17
        /*00ba*/ 	.short	(.L_67 - .L_66)
.L_66:
        /*00bc*/ 	.word	0x00000000
        /*00c0*/ 	.short	0x0001
        /*00c2*/ 	.short	0x0004
        /*00c4*/ 	.byte	0x00, 0xf0, 0x11, 0x00


	//----- nvinfo : EIATTR_KPARAM_INFO
	.align		4
.L_67:
        /*00c8*/ 	.byte	0x04, 0x17
        /*00ca*/ 	.short	(.L_69 - .L_68)
.L_68:
        /*00cc*/ 	.word	0x00000000
        /*00d0*/ 	.short	0x0000
        /*00d2*/ 	.short	0x0000
        /*00d4*/ 	.byte	0x00, 0xf0, 0x11, 0x00


	//----- nvinfo : EIATTR_SPARSE_MMA_MASK
	.align		4
.L_69:
        /*00d8*/ 	.byte	0x03, 0x50
        /*00da*/ 	.short	0x0000


	//----- nvinfo : EIATTR_MAXREG_COUNT
	.align		4
        /*00dc*/ 	.byte	0x03, 0x1b
        /*00de*/ 	.short	0x00ff


	//----- nvinfo : EIATTR_MERCURY_ISA_VERSION
	.align		4
        /*00e0*/ 	.byte	0x03, 0x5f
        /*00e2*/ 	.short	0x0101


	//----- nvinfo : EIATTR_VRC_CTA_INIT_COUNT
	.align		4
        /*00e4*/ 	.byte	0x02, 0x4a
	.zero		1
	.zero		1


	//----- nvinfo : EIATTR_EXIT_INSTR_OFFSETS
	.align		4
        /*00e8*/ 	.byte	0x04, 0x1c
        /*00ea*/ 	.short	(.L_71 - .L_70)


	//   ....[0]....
.L_70:
        /*00ec*/ 	.word	0x00000070


	//   ....[1]....
        /*00f0*/ 	.word	0x00000170


	//   ....[2]....
        /*00f4*/ 	.word	0x00000850


	//   ....[3]....
        /*00f8*/ 	.word	0x00000ba0


	//   ....[4]....
        /*00fc*/ 	.word	0x00000db0


	//   ....[5]....
        /*0100*/ 	.word	0x00000ed0


	//----- nvinfo : EIATTR_CBANK_PARAM_SIZE
	.align		4
.L_71:
        /*0104*/ 	.byte	0x03, 0x19
        /*0106*/ 	.short	0x0050


	//----- nvinfo : EIATTR_PARAM_CBANK
	.align		4
        /*0108*/ 	.byte	0x04, 0x0a
        /*010a*/ 	.short	(.L_73 - .L_72)
	.align		4
.L_72:
        /*010c*/ 	.word	index@(.nv.constant0._Z35voxel_pooling_train_backward_kerneliiiiiiiPKiPKfS2_PfS3_S2_)
        /*0110*/ 	.short	0x0380
        /*0112*/ 	.short	0x0050


	//----- nvinfo : EIATTR_SW_WAR
	.align		4
.L_73:
        /*0114*/ 	.byte	0x04, 0x36
        /*0116*/ 	.short	(.L_75 - .L_74)
.L_74:
        /*0118*/ 	.word	0x00000008
.L_75:


//--------------------- .nv.callgraph             --------------------------
	.section	.nv.callgraph,"",@"SHT_CUDA_CALLGRAPH"
	.align	4
	.sectionentsize	8
	.align		4
        /*0000*/ 	.word	0x00000000
	.align		4
        /*0004*/ 	.word	0xffffffff
	.align		4
        /*0008*/ 	.word	0x00000000
	.align		4
        /*000c*/ 	.word	0xfffffffe
	.align		4
        /*0010*/ 	.word	0x00000000
	.align		4
        /*0014*/ 	.word	0xfffffffd
	.align		4
        /*0018*/ 	.word	0x00000000
	.align		4
        /*001c*/ 	.word	0xfffffffc


//--------------------- .text._Z34voxel_pooling_train_forward_kernelIfEviiiiiiiPKiPKT_S4_PS2_ --------------------------
	.section	.text._Z34voxel_pooling_train_forward_kernelIfEviiiiiiiPKiPKT_S4_PS2_,"ax",@progbits
	.align	128
        .global         _Z34voxel_pooling_train_forward_kernelIfEviiiiiiiPKiPKT_S4_PS2_
        .type           _Z34voxel_pooling_train_forward_kernelIfEviiiiiiiPKiPKT_S4_PS2_,@function
        .size           _Z34voxel_pooling_train_forward_kernelIfEviiiiiiiPKiPKT_S4_PS2_,(.L_x_10 - _Z34voxel_pooling_train_forward_kernelIfEviiiiiiiPKiPKT_S4_PS2_)
        .other          _Z34voxel_pooling_train_forward_kernelIfEviiiiiiiPKiPKT_S4_PS2_,@"STO_CUDA_ENTRY STV_DEFAULT"
_Z34voxel_pooling_train_forward_kernelIfEviiiiiiiPKiPKT_S4_PS2_:
.text._Z34voxel_pooling_train_forward_kernelIfEviiiiiiiPKiPKT_S4_PS2_:
[----:B------:R-:W-:Y:S01]  /*0000*/  LDC R1, c[0x0][0x37c] ;  /* 0x0000df00ff017b82 */ /* 0x000fe20000000800 */
[----:B------:R-:W0:Y:S07]  /*0010*/  S2R R0, SR_TID.X ;  /* 0x0000000000007919 */ /* 0x000e2e0000002100 */
[----:B------:R-:W0:Y:S01]  /*0020*/  S2UR UR4, SR_CTAID.X ;  /* 0x00000000000479c3 */ /* 0x000e220000002500 */
[----:B------:R-:W1:Y:S07]  /*0030*/  LDCU UR5, c[0x0][0x380] ;  /* 0x00007000ff0577ac */ /* 0x000e6e0008000800 */
[----:B------:R-:W0:Y:S02]  /*0040*/  LDC R3, c[0x0][0x360] ;  /* 0x0000d800ff037b82 */ /* 0x000e240000000800 */
[----:B0-----:R-:W-:-:S05]  /*0050*/  IMAD R0, R3, UR4, R0 ;  /* 0x0000000403007c24 */ /* 0x001fca000f8e0200 */
[----:B-1----:R-:W-:-:S13]  /*0060*/  ISETP.GE.AND P0, PT, R0, UR5, PT ;  /* 0x0000000500007c0c */ /* 0x002fda000bf06270 */
[----:B------:R-:W-:Y:S05]  /*0070*/  @P0 EXIT ;  /* 0x000000000000094d */ /* 0x000fea0003800000 */
[----:B------:R-:W0:Y:S01]  /*0080*/  LDC.64 R4, c[0x0][0x3a0] ;  /* 0x0000e800ff047b82 */ /* 0x000e220000000a00 */
[----:B------:R-:W1:Y:S01]  /*0090*/  LDCU.64 UR4, c[0x0][0x358] ;  /* 0x00006b00ff0477ac */ /* 0x000e620008000a00 */
[----:B------:R-:W-:Y:S01]  /*00a0*/  IMAD R3, R0, 0x6, RZ ;  /* 0x0000000600037824 */ /* 0x000fe200078e02ff */
[----:B------:R-:W2:Y:S05]  /*00b0*/  LDCU UR6, c[0x0][0x398] ;  /* 0x00007300ff0677ac */ /* 0x000eaa0008000800 */
[----:B------:R-:W3:Y:S01]  /*00c0*/  LDC R0, c[0x0][0x388] ;  /* 0x0000e200ff007b82 */ /* 0x000ee20000000800 */
[----:B------:R-:W4:Y:S01]  /*00d0*/  LDCU.64 UR8, c[0x0][0x390] ;  /* 0x00007200ff0877ac */ /* 0x000f220008000a00 */
[----:B0-----:R-:W-:-:S05]  /*00e0*/  IMAD.WIDE R4, R3, 0x4, R4 ;  /* 0x0000000403047825 */ /* 0x001fca00078e0204 */
[----:B-1----:R-:W2:Y:S04]  /*00f0*/  LDG.E R6, desc[UR4][R4.64+0x8] ;  /* 0x0000080404067981 */ /* 0x002ea8000c1e1900 */
[----:B------:R-:W2:Y:S04]  /*0100*/  LDG.E R11, desc[UR4][R4.64+0xc] ;  /* 0x00000c04040b7981 */ /* 0x000ea8000c1e1900 */
[----:B------:R-:W4:Y:S04]  /*0110*/  LDG.E R3, desc[UR4][R4.64+0x4] ;  /* 0x0000040404037981 */ /* 0x000f28000c1e1900 */
[----:B------:R-:W5:Y:S01]  /*0120*/  LDG.E R2, desc[UR4][R4.64] ;  /* 0x0000000404027981 */ /* 0x000f62000c1e1900 */
[----:B---3--:R-:W-:Y:S01]  /*0130*/  ISETP.GE.AND P0, PT, R0, 0x1, PT ;  /* 0x000000010000780c */ /* 0x008fe20003f06270 */
[----:B--2---:R-:W-:-:S04]  /*0140*/  IMAD R6, R11, UR6, R6 ;  /* 0x000000060b067c24 */ /* 0x004fc8000f8e0206 */
[----:B----4-:R-:W-:-:S04]  /*0150*/  IMAD R3, R6, UR9, R3 ;  /* 0x0000000906037c24 */ /* 0x010fc8000f8e0203 */
[----:B-----5:R-:W-:-:S04]  /*0160*/  IMAD R9, R3, UR8, R2 ;  /* 0x0000000803097c24 */ /* 0x020fc8000f8e0202 */
[----:B------:R-:W-:Y:S05]  /*0170*/  @!P0 EXIT ;  /* 0x000000000000894d */ /* 0x000fea0003800000 */
[----:B------:R-:W2:Y:S01]  /*0180*/  LDG.E R10, desc[UR4][R4.64+0x10] ;  /* 0x00001004040a7981 */ /* 0x000ea2000c1e1900 */
[----:B------:R-:W0:Y:S01]  /*0190*/  LDC R7, c[0x0][0x384] ;  /* 0x0000e100ff077b82 */ /* 0x000e220000000800 */
[----:B------:R-:W2:Y:S02]  /*01a0*/  LDCU UR6, c[0x0][0x38c] ;  /* 0x00007180ff0677ac */ /* 0x000ea40008000800 */
[----:B------:R-:W0:Y:S01]  /*01b0*/  LDG.E R6, desc[UR4][R4.64+0x14] ;  /* 0x0000140404067981 */ /* 0x000e22000c1e1900 */
[C---:B------:R-:W-:Y:S01]  /*01c0*/  ISETP.GE.U32.AND P1, PT, R0.reuse, 0x8, PT ;  /* 0x000000080000780c */ /* 0x040fe20003f26070 */
[----:B------:R-:W-:Y:S01]  /*01d0*/  IMAD R9, R9, R0, RZ ;  /* 0x0000000009097224 */ /* 0x000fe200078e02ff */
[----:B------:R-:W-:Y:S02]  /*01e0*/  LOP3.LUT R8, R0, 0x7, RZ, 0xc0, !PT ;  /* 0x0000000700087812 */ /* 0x000fe400078ec0ff */
[----:B------:R-:W1:Y:S02]  /*01f0*/  LDC.64 R2, c[0x0][0x3b0] ;  /* 0x0000ec00ff027b82 */ /* 0x000e640000000a00 */
[----:B------:R-:W-:Y:S01]  /*0200*/  ISETP.NE.AND P0, PT, R8, RZ, PT ;  /* 0x000000ff0800720c */ /* 0x000fe20003f05270 */
[----:B--2---:R-:W-:-:S04]  /*0210*/  IMAD R10, R11, UR6, R10 ;  /* 0x000000060b0a7c24 */ /* 0x004fc8000f8e020a */
[----:B0-----:R-:W-:Y:S02]  /*0220*/  IMAD R13, R10, R7, R6 ;  /* 0x000000070a0d7224 */ /* 0x001fe400078e0206 */
[----:B------:R-:W-:Y:S02]  /*0230*/  IMAD R10, R11, R0, RZ ;  /* 0x000000000b0a7224 */ /* 0x000fe400078e02ff */
[----:B------:R-:W-:Y:S02]  /*0240*/  HFMA2 R11, -RZ, RZ, 0, 0 ;  /* 0x00000000ff0b7431 */ /* 0x000fe400000001ff */
[----:B-1----:R-:W-:Y:S01]  /*0250*/  IMAD.WIDE R2, R13, 0x4, R2 ;  /* 0x000000040d027825 */ /* 0x002fe200078e0202 */
[----:B------:R-:W-:Y:S06]  /*0260*/  @!P1 BRA `(.L_x_0) ;  /* 0x0000000000d09947 */ /* 0x000fec0003800000 */
[----:B------:R-:W-:Y:S01]  /*0270*/  LOP3.LUT R11, R0, 0x7ffffff8, RZ, 0xc0, !PT ;  /* 0x7ffffff8000b7812 */ /* 0x000fe200078ec0ff */
[----:B------:R-:W-:Y:S01]  /*0280*/  IMAD R14, R10, R7, R6 ;  /* 0x000000070a0e7224 */ /* 0x000fe200078e0206 */
[----:B------:R-:W-:Y:S02]  /*0290*/  MOV R12, R9 ;  /* 0x00000009000c7202 */ /* 0x000fe40000000f00 */
[----:B------:R-:W-:-:S07]  /*02a0*/  IADD3 R13, PT, PT, -R11, RZ, RZ ;  /* 0x000000ff0b0d7210 */ /* 0x000fce0007ffe1ff */
.L_x_1:
[----:B------:R-:W0:Y:S01]  /*02b0*/  LDC.64 R16, c[0x0][0x3a8] ;  /* 0x0000ea00ff107b82 */ /* 0x000e220000000a00 */
[----:B------:R-:W2:Y:S07]  /*02c0*/  LDG.E R18, desc[UR4][R2.64] ;  /* 0x0000000402127981 */ /* 0x000eae000c1e1900 */
[----:B-1----:R-:W1:Y:S01]  /*02d0*/  LDC.64 R4, c[0x0][0x3b8] ;  /* 0x0000ee00ff047b82 */ /* 0x002e620000000a00 */
[----:B0-----:R-:W-:-:S05]  /*02e0*/  IMAD.WIDE R16, R14, 0x4, R16 ;  /* 0x000000040e107825 */ /* 0x001fca00078e0210 */
[----:B------:R-:W2:Y:S01]  /*02f0*/  LDG.E R15, desc[UR4][R16.64] ;  /* 0x00000004100f7981 */ /* 0x000ea2000c1e1900 */
[----:B-1----:R-:W-:-:S04]  /*0300*/  IMAD.WIDE R4, R12, 0x4, R4 ;  /* 0x000000040c047825 */ /* 0x002fc800078e0204 */
[----:B--2---:R-:W-:Y:S01]  /*0310*/  FMUL R15, R15, R18 ;  /* 0x000000120f0f7220 */ /* 0x004fe20000400000 */
[----:B------:R-:W-:-:S04]  /*0320*/  IMAD.WIDE R18, R7, 0x4, R16 ;  /* 0x0000000407127825 */ /* 0x000fc800078e0210 */
[----:B------:R0:W-:Y:S04]  /*0330*/  REDG.E.ADD.F32.FTZ.RN.STRONG.GPU desc[UR4][R4.64], R15 ;  /* 0x0000000f040079a6 */ /* 0x0001e8000c12f304 */
[----:B------:R-:W2:Y:S04]  /*0340*/  LDG.E R20, desc[UR4][R18.64] ;  /* 0x0000000412147981 */ /* 0x000ea8000c1e1900 */
[----:B------:R-:W2:Y:S02]  /*0350*/  LDG.E R21, desc[UR4][R2.64] ;  /* 0x0000000402157981 */ /* 0x000ea4000c1e1900 */
        /* <DEDUP_REMOVED lines=8> */
[----:B0-----:R-:W3:Y:S04]  /*03e0*/  LDG.E R15, desc[UR4][R16.64] ;  /* 0x00000004100f7981 */ /* 0x001ee8000c1e1900 */
[----:B------:R-:W3:Y:S02]  /*03f0*/  LDG.E R18, desc[UR4][R2.64] ;  /* 0x0000000402127981 */ /* 0x000ee4000c1e1900 */
[----:B---3--:R-:W-:Y:S01]  /*0400*/  FMUL R15, R15, R18 ;  /* 0x000000120f0f7220 */ /* 0x008fe20000400000 */
[----:B------:R-:W-:-:S04]  /*0410*/  IMAD.WIDE R18, R7, 0x4, R16 ;  /* 0x0000000407127825 */ /* 0x000fc800078e0210 */
[----:B------:R0:W-:Y:S04]  /*0420*/  REDG.E.ADD.F32.FTZ.RN.STRONG.GPU desc[UR4][R4.64+0xc], R15 ;  /* 0x00000c0f040079a6 */ /* 0x0001e8000c12f304 */
[----:B------:R-:W1:Y:S04]  /*0430*/  LDG.E R22, desc[UR4][R18.64] ;  /* 0x0000000412167981 */ /* 0x000e68000c1e1900 */
[----:B------:R-:W1:Y:S02]  /*0440*/  LDG.E R21, desc[UR4][R2.64] ;  /* 0x0000000402157981 */ /* 0x000e64000c1e1900 */
[----:B-1----:R-:W-:Y:S01]  /*0450*/  FMUL R23, R22, R21 ;  /* 0x0000001516177220 */ /* 0x002fe20000400000 */
[----:B------:R-:W-:-:S04]  /*0460*/  IMAD.WIDE R20, R7, 0x4, R18 ;  /* 0x0000000407147825 */ /* 0x000fc800078e0212 */
[----:B------:R1:W-:Y:S04]  /*0470*/  REDG.E.ADD.F32.FTZ.RN.STRONG.GPU desc[UR4][R4.64+0x10], R23 ;  /* 0x00001017040079a6 */ /* 0x0003e8000c12f304 */
[----:B------:R-:W2:Y:S04]  /*0480*/  LDG.E R22, desc[UR4][R20.64] ;  /* 0x0000000414167981 */ /* 0x000ea8000c1e1900 */
[----:B------:R-:W2:Y:S02]  /*0490*/  LDG.E R17, desc[UR4][R2.64] ;  /* 0x0000000402117981 */ /* 0x000ea4000c1e1900 */
[----:B--2---:R-:W-:Y:S01]  /*04a0*/  FMUL R25, R22, R17 ;  /* 0x0000001116197220 */ /* 0x004fe20000400000 */
[----:B------:R-:W-:-:S04]  /*04b0*/  IMAD.WIDE R16, R7, 0x4, R20 ;  /* 0x0000000407107825 */ /* 0x000fc800078e0214 */
[----:B------:R1:W-:Y:S04]  /*04c0*/  REDG.E.ADD.F32.FTZ.RN.STRONG.GPU desc[UR4][R4.64+0x14], R25 ;  /* 0x00001419040079a6 */ /* 0x0003e8000c12f304 */
[----:B0-----:R-:W2:Y:S04]  /*04d0*/  LDG.E R15, desc[UR4][R16.64] ;  /* 0x00000004100f7981 */ /* 0x001ea8000c1e1900 */
[----:B------:R-:W2:Y:S01]  /*04e0*/  LDG.E R18, desc[UR4][R2.64] ;  /* 0x0000000402127981 */ /* 0x000ea2000c1e1900 */
[----:B------:R-:W-:Y:S01]  /*04f0*/  IADD3 R13, PT, PT, R13, 0x8, RZ ;  /* 0x000000080d0d7810 */ /* 0x000fe20007ffe0ff */
[----:B--2---:R-:W-:Y:S01]  /*0500*/  FMUL R15, R15, R18 ;  /* 0x000000120f0f7220 */ /* 0x004fe20000400000 */
[----:B------:R-:W-:-:S04]  /*0510*/  IMAD.WIDE R18, R7, 0x4, R16 ;  /* 0x0000000407127825 */ /* 0x000fc800078e0210 */
[----:B------:R1:W-:Y:S04]  /*0520*/  REDG.E.ADD.F32.FTZ.RN.STRONG.GPU desc[UR4][R4.64+0x18], R15 ;  /* 0x0000180f040079a6 */ /* 0x0003e8000c12f304 */
[----:B------:R-:W2:Y:S04]  /*0530*/  LDG.E R18, desc[UR4][R18.64] ;  /* 0x0000000412127981 */ /* 0x000ea8000c1e1900 */
[----:B------:R-:W2:Y:S01]  /*0540*/  LDG.E R21, desc[UR4][R2.64] ;  /* 0x0000000402157981 */ /* 0x000ea2000c1e1900 */
[----:B------:R-:W-:Y:S02]  /*0550*/  ISETP.NE.AND P1, PT, R13, RZ, PT ;  /* 0x000000ff0d00720c */ /* 0x000fe40003f25270 */
[----:B------:R-:W-:-:S02]  /*0560*/  LEA R14, R7, R14, 0x3 ;  /* 0x0000000e070e7211 */ /* 0x000fc400078e18ff */
[----:B------:R-:W-:Y:S01]  /*0570*/  IADD3 R12, PT, PT, R12, 0x8, RZ ;  /* 0x000000080c0c7810 */ /* 0x000fe20007ffe0ff */
[----:B--2---:R-:W-:-:S05]  /*0580*/  FMUL R21, R18, R21 ;  /* 0x0000001512157220 */ /* 0x004fca0000400000 */
[----:B------:R1:W-:Y:S03]  /*0590*/  REDG.E.ADD.F32.FTZ.RN.STRONG.GPU desc[UR4][R4.64+0x1c], R21 ;  /* 0x00001c15040079a6 */ /* 0x0003e6000c12f304 */
[----:B------:R-:W-:Y:S05]  /*05a0*/  @P1 BRA `(.L_x_1) ;  /* 0xfffffffc00401947 */ /* 0x000fea000383ffff */
.L_x_0:
[----:B------:R-:W-:Y:S05]  /*05b0*/  @!P0 EXIT ;  /* 0x000000000000894d */ /* 0x000fea0003800000 */
[----:B------:R-:W-:Y:S02]  /*05c0*/  ISETP.GE.U32.AND P0, PT, R8, 0x4, PT ;  /* 0x000000040800780c */ /* 0x000fe40003f06070 */
[----:B------:R-:W-:-:S04]  /*05d0*/  LOP3.LUT R18, R0, 0x3, RZ, 0xc0, !PT ;  /* 0x0000000300127812 */ /* 0x000fc800078ec0ff */
[----:B------:R-:W-:-:S07]  /*05e0*/  ISETP.NE.AND P1, PT, R18, RZ, PT ;  /* 0x000000ff1200720c */ /* 0x000fce0003f25270 */
[----:B------:R-:W-:Y:S06]  /*05f0*/  @!P0 BRA `(.L_x_2) ;  /* 0x00000000006c8947 */ /* 0x000fec0003800000 */
[----:B------:R-:W0:Y:S01]  /*0600*/  LDC.64 R12, c[0x0][0x3a8] ;  /* 0x0000ea00ff0c7b82 */ /* 0x000e220000000a00 */
[----:B-1----:R-:W-:Y:S01]  /*0610*/  IADD3 R4, PT, PT, R10, R11, RZ ;  /* 0x0000000b0a047210 */ /* 0x002fe20007ffe0ff */
[----:B------:R-:W2:Y:S04]  /*0620*/  LDG.E R17, desc[UR4][R2.64] ;  /* 0x0000000402117981 */ /* 0x000ea8000c1e1900 */
[----:B------:R-:W-:-:S04]  /*0630*/  IMAD R5, R4, R7, R6 ;  /* 0x0000000704057224 */ /* 0x000fc800078e0206 */
[----:B0-----:R-:W-:Y:S02]  /*0640*/  IMAD.WIDE R12, R5, 0x4, R12 ;  /* 0x00000004050c7825 */ /* 0x001fe400078e020c */
[----:B------:R-:W0:Y:S03]  /*0650*/  LDC.64 R4, c[0x0][0x3b8] ;  /* 0x0000ee00ff047b82 */ /* 0x000e260000000a00 */
[----:B------:R-:W2:Y:S01]  /*0660*/  LDG.E R8, desc[UR4][R12.64] ;  /* 0x000000040c087981 */ /* 0x000ea2000c1e1900 */
[----:B------:R-:W-:-:S05]  /*0670*/  IADD3 R15, PT, PT, R9, R11, RZ ;  /* 0x0000000b090f7210 */ /* 0x000fca0007ffe0ff */
[----:B0-----:R-:W-:-:S04]  /*0680*/  IMAD.WIDE R4, R15, 0x4, R4 ;  /* 0x000000040f047825 */ /* 0x001fc800078e0204 */
[----:B------:R-:W-:-:S04]  /*0690*/  IMAD.WIDE R14, R7, 0x4, R12 ;  /* 0x00000004070e7825 */ /* 0x000fc800078e020c */
[----:B--2---:R-:W-:-:S05]  /*06a0*/  FMUL R19, R8, R17 ;  /* 0x0000001108137220 */ /* 0x004fca0000400000 */
        /* <DEDUP_REMOVED lines=13> */
[----:B--2---:R-:W-:-:S05]  /*0780*/  FMUL R15, R12, R15 ;  /* 0x0000000f0c0f7220 */ /* 0x004fca0000400000 */
[----:B------:R0:W-:Y:S01]  /*0790*/  REDG.E.ADD.F32.FTZ.RN.STRONG.GPU desc[UR4][R4.64+0xc], R15 ;  /* 0x00000c0f040079a6 */ /* 0x0001e2000c12f304 */
[----:B------:R-:W-:-:S07]  /*07a0*/  IADD3 R11, PT, PT, R11, 0x4, RZ ;  /* 0x000000040b0b7810 */ /* 0x000fce0007ffe0ff */
.L_x_2:
[----:B------:R-:W-:Y:S05]  /*07b0*/  @!P1 EXIT ;  /* 0x000000000000994d */ /* 0x000fea0003800000 */
[----:B------:R-:W-:Y:S02]  /*07c0*/  ISETP.NE.AND P0, PT, R18, 0x1, PT ;  /* 0x000000011200780c */ /* 0x000fe40003f05270 */
[----:B------:R-:W-:-:S04]  /*07d0*/  LOP3.LUT R0, R0, 0x1, RZ, 0xc0, !PT ;  /* 0x0000000100007812 */ /* 0x000fc800078ec0ff */
[----:B------:R-:W-:-:S07]  /*07e0*/  ISETP.NE.U32.AND P1, PT, R0, 0x1, PT ;  /* 0x000000010000780c */ /* 0x000fce0003f25070 */
[----:B------:R-:W-:Y:S06]  /*07f0*/  @!P0 BRA `(.L_x_3) ;  /* 0x0000000000448947 */ /* 0x000fec0003800000 */
[----:B01----:R-:W0:Y:S01]  /*0800*/  LDC.64 R4, c[0x0][0x3a8] ;  /* 0x0000ea00ff047b82 */ /* 0x003e220000000a00 */
[----:B------:R-:W-:Y:S01]  /*0810*/  IADD3 R0, PT, PT, R10, R11, RZ ;  /* 0x0000000b0a007210 */ /* 0x000fe20007ffe0ff */
[----:B------:R-:W2:Y:S04]  /*0820*/  LDG.E R15, desc[UR4][R2.64] ;  /* 0x00000004020f7981 */ /* 0x000ea8000c1e1900 */
[----:B------:R-:W-:-:S04]  /*0830*/  IMAD R13, R0, R7, R6 ;  /* 0x00000007000d7224 */ /* 0x000fc800078e0206 */
[----:B0-----:R-:W-:Y:S02]  /*0840*/  IMAD.WIDE R12, R13, 0x4, R4 ;  /* 0x000000040d0c7825 */ /* 0x001fe400078e0204 */
[----:B------:R-:W0:Y:S03]  /*0850*/  LDC.64 R4, c[0x0][0x3b8] ;  /* 0x0000ee00ff047b82 */ /* 0x000e260000000a00 */
[----:B------:R-:W2:Y:S01]  /*0860*/  LDG.E R0, desc[UR4][R12.64] ;  /* 0x000000040c007981 */ /* 0x000ea2000c1e1900 */
[----:B------:R-:W-:-:S05]  /*0870*/  IADD3 R17, PT, PT, R9, R11, RZ ;  /* 0x0000000b09117210 */ /* 0x000fca0007ffe0ff */
[----:B0-----:R-:W-:-:S04]  /*0880*/  IMAD.WIDE R4, R17, 0x4, R4 ;  /* 0x0000000411047825 */ /* 0x001fc800078e0204 */
[----:B--2---:R-:W-:Y:S01]  /*0890*/  FMUL R17, R0, R15 ;  /* 0x0000000f00117220 */ /* 0x004fe20000400000 */
[----:B------:R-:W-:-:S04]  /*08a0*/  IMAD.WIDE R14, R7, 0x4, R12 ;  /* 0x00000004070e7825 */ /* 0x000fc800078e020c */
[----:B------:R2:W-:Y:S04]  /*08b0*/  REDG.E.ADD.F32.FTZ.RN.STRONG.GPU desc[UR4][R4.64], R17 ;  /* 0x00000011040079a6 */ /* 0x0005e8000c12f304 */
[----:B------:R-:W3:Y:S04]  /*08c0*/  LDG.E R14, desc[UR4][R14.64] ;  /* 0x000000040e0e7981 */ /* 0x000ee8000c1e1900 */
[----:B------:R-:W3:Y:S02]  /*08d0*/  LDG.E R19, desc[UR4][R2.64] ;  /* 0x0000000402137981 */ /* 0x000ee4000c1e1900 */
[----:B---3--:R-:W-:-:S05]  /*08e0*/  FMUL R19, R14, R19 ;  /* 0x000000130e137220 */ /* 0x008fca0000400000 */
[----:B------:R2:W-:Y:S01]  /*08f0*/  REDG.E.ADD.F32.FTZ.RN.STRONG.GPU desc[UR4][R4.64+0x4], R19 ;  /* 0x00000413040079a6 */ /* 0x0005e2000c12f304 */
[----:B------:R-:W-:-:S07]  /*0900*/  IADD3 R11, PT, PT, R11, 0x2, RZ ;  /* 0x000000020b0b7810 */ /* 0x000fce0007ffe0ff */
.L_x_3:
[----:B------:R-:W-:Y:S05]  /*0910*/  @P1 EXIT ;  /* 0x000000000000194d */ /* 0x000fea0003800000 */
[----:B012---:R-:W0:Y:S01]  /*0920*/  LDC.64 R4, c[0x0][0x3a8] ;  /* 0x0000ea00ff047b82 */ /* 0x007e220000000a00 */
[----:B------:R-:W-:Y:S01]  /*0930*/  IADD3 R10, PT, PT, R10, R11, RZ ;  /* 0x0000000b0a0a7210 */ /* 0x000fe20007ffe0ff */
[----:B------:R-:W2:Y:S04]  /*0940*/  LDG.E R3, desc[UR4][R2.64] ;  /* 0x0000000402037981 */ /* 0x000ea8000c1e1900 */
[----:B------:R-:W-:-:S04]  /*0950*/  IMAD R7, R10, R7, R6 ;  /* 0x000000070a077224 */ /* 0x000fc800078e0206 */
[----:B0-----:R-:W-:Y:S02]  /*0960*/  IMAD.WIDE R6, R7, 0x4, R4 ;  /* 0x0000000407067825 */ /* 0x001fe400078e0204 */
[----:B------:R-:W0:Y:S04]  /*0970*/  LDC.64 R4, c[0x0][0x3b8] ;  /* 0x0000ee00ff047b82 */ /* 0x000e280000000a00 */
[----:B------:R-:W2:Y:S01]  /*0980*/  LDG.E R6, desc[UR4][R6.64] ;  /* 0x0000000406067981 */ /* 0x000ea2000c1e1900 */
[----:B------:R-:W-:-:S05]  /*0990*/  IADD3 R9, PT, PT, R9, R11, RZ ;  /* 0x0000000b09097210 */ /* 0x000fca0007ffe0ff */
[----:B0-----:R-:W-:-:S04]  /*09a0*/  IMAD.WIDE R4, R9, 0x4, R4 ;  /* 0x0000000409047825 */ /* 0x001fc800078e0204 */
[----:B--2---:R-:W-:-:S05]  /*09b0*/  FMUL R9, R6, R3 ;  /* 0x0000000306097220 */ /* 0x004fca0000400000 */
[----:B------:R-:W-:Y:S01]  /*09c0*/  REDG.E.ADD.F32.FTZ.RN.STRONG.GPU desc[UR4][R4.64], R9 ;  /* 0x00000009040079a6 */ /* 0x000fe2000c12f304 */
[----:B------:R-:W-:Y:S05]  /*09d0*/  EXIT ;  /* 0x000000000000794d */ /* 0x000fea0003800000 */
.L_x_4:
[----:B------:R-:W-:-:S00]  /*09e0*/  BRA `(.L_x_4) ;  /* 0xfffffffc00fc7947 */ /* 0x000fc0000383ffff */
[----:B------:R-:W-:-:S00]  /*09f0*/  NOP ;  /* 0x0000000000007918 */ /* 0x000fc00000000000 */
        /* <DEDUP_REMOVED lines=8> */
.L_x_10:


//--------------------- .text._Z35voxel_pooling_train_backward_kerneliiiiiiiPKiPKfS2_PfS3_S2_ --------------------------
	.section	.text._Z35voxel_pooling_train_backward_kerneliiiiiiiPKiPKfS2_PfS3_S2_,"ax",@progbits
	.align	128
        .global         _Z35voxel_pooling_train_backward_kerneliiiiiiiPKiPKfS2_PfS3_S2_
        .type           _Z35voxel_pooling_train_backward_kerneliiiiiiiPKiPKfS2_PfS3_S2_,@function
        .size           _Z35voxel_pooling_train_backward_kerneliiiiiiiPKiPKfS2_PfS3_S2_,(.L_x_11 - _Z35voxel_pooling_train_backward_kerneliiiiiiiPKiPKfS2_PfS3_S2_)
        .other          _Z35voxel_pooling_train_backward_kerneliiiiiiiPKiPKfS2_PfS3_S2_,@"STO_CUDA_ENTRY STV_DEFAULT"
_Z35voxel_pooling_train_backward_kerneliiiiiiiPKiPKfS2_PfS3_S2_:
.text._Z35voxel_pooling_train_backward_kerneliiiiiiiPKiPKfS2_PfS3_S2_:
        /* <DEDUP_REMOVED lines=28> */
[----:B------:R-:W-:Y:S01]  /*01c0*/  ISETP.GE.U32.AND P0, PT, R0, 0x8, PT ;  /* 0x000000080000780c */ /* 0x000fe20003f06070 */
[----:B------:R-:W-:Y:S02]  /*01d0*/  HFMA2 R20, -RZ, RZ, 0, 0 ;  /* 0x00000000ff147431 */ /* 0x000fe400000001ff */
[----:B------:R-:W-:Y:S01]  /*01e0*/  IMAD R18, R9, R0, RZ ;  /* 0x0000000009127224 */ /* 0x000fe200078e02ff */
[----:B------:R-:W1:Y:S08]  /*01f0*/  LDC.64 R4, c[0x0][0x3b0] ;  /* 0x0000ec00ff047b82 */ /* 0x000e700000000a00 */
[----:B------:R-:W3:Y:S01]  /*0200*/  LDC.64 R2, c[0x0][0x3c0] ;  /* 0x0000f000ff027b82 */ /* 0x000ee20000000a00 */
[----:B--2---:R-:W-:-:S02]  /*0210*/  IMAD R8, R19, UR6, R8 ;  /* 0x0000000613087c24 */ /* 0x004fc4000f8e0208 */
[----:B------:R-:W-:Y:S02]  /*0220*/  IMAD R19, R19, R0, RZ ;  /* 0x0000000013137224 */ /* 0x000fe400078e02ff */
[----:B0-----:R-:W-:-:S04]  /*0230*/  IMAD R11, R8, R17, R16 ;  /* 0x00000011080b7224 */ /* 0x001fc800078e0210 */
[----:B-1----:R-:W-:-:S04]  /*0240*/  IMAD.WIDE R4, R11, 0x4, R4 ;  /* 0x000000040b047825 */ /* 0x002fc800078e0204 */
[----:B---3--:R-:W-:Y:S01]  /*0250*/  IMAD.WIDE R2, R11, 0x4, R2 ;  /* 0x000000040b027825 */ /* 0x008fe200078e0202 */
[----:B------:R-:W-:Y:S06]  /*0260*/  @!P0 BRA `(.L_x_5) ;  /* 0x0000000400748947 */ /* 0x000fec0003800000 */
[----:B------:R-:W-:Y:S01]  /*0270*/  LOP3.LUT R20, R0, 0x7ffffff8, RZ, 0xc0, !PT ;  /* 0x7ffffff800147812 */ /* 0x000fe200078ec0ff */
[----:B------:R-:W-:Y:S01]  /*0280*/  IMAD R22, R19, R17, R16 ;  /* 0x0000001113167224 */ /* 0x000fe200078e0210 */
[----:B------:R-:W-:Y:S02]  /*0290*/  MOV R21, R18 ;  /* 0x0000001200157202 */ /* 0x000fe40000000f00 */
[----:B------:R-:W-:-:S07]  /*02a0*/  IADD3 R23, PT, PT, -R20, RZ, RZ ;  /* 0x000000ff14177210 */ /* 0x000fce0007ffe1ff */
.L_x_6:
[----:B------:R-:W0:Y:S01]  /*02b0*/  LDC.64 R6, c[0x0][0x3c8] ;  /* 0x0000f200ff067b82 */ /* 0x000e220000000a00 */
[----:B-1----:R-:W2:Y:S07]  /*02c0*/  LDG.E R11, desc[UR4][R4.64] ;  /* 0x00000004040b7981 */ /* 0x002eae000c1e1900 */
[----:B------:R-:W1:Y:S08]  /*02d0*/  LDC.64 R14, c[0x0][0x3b8] ;  /* 0x0000ee00ff0e7b82 */ /* 0x000e700000000a00 */
[----:B------:R-:W3:Y:S01]  /*02e0*/  LDC.64 R8, c[0x0][0x3a8] ;  /* 0x0000ea00ff087b82 */ /* 0x000ee20000000a00 */
[----:B0-----:R-:W-:-:S05]  /*02f0*/  IMAD.WIDE R6, R21, 0x4, R6 ;  /* 0x0000000415067825 */ /* 0x001fca00078e0206 */
[----:B------:R-:W2:Y:S01]  /*0300*/  LDG.E R10, desc[UR4][R6.64] ;  /* 0x00000004060a7981 */ /* 0x000ea2000c1e1900 */
[----:B-1----:R-:W-:-:S04]  /*0310*/  IMAD.WIDE R14, R22, 0x4, R14 ;  /* 0x00000004160e7825 */ /* 0x002fc800078e020e */
[----:B---3--:R-:W-:-:S04]  /*0320*/  IMAD.WIDE R8, R22, 0x4, R8 ;  /* 0x0000000416087825 */ /* 0x008fc800078e0208 */
[----:B--2---:R-:W-:-:S05]  /*0330*/  FMUL R25, R10, R11 ;  /* 0x0000000b0a197220 */ /* 0x004fca0000400000 */
[----:B------:R0:W-:Y:S04]  /*0340*/  REDG.E.ADD.F32.FTZ.RN.STRONG.GPU desc[UR4][R14.64], R25 ;  /* 0x000000190e0079a6 */ /* 0x0001e8000c12f304 */
[----:B------:R-:W2:Y:S04]  /*0350*/  LDG.E R10, desc[UR4][R6.64] ;  /* 0x00000004060a7981 */ /* 0x000ea8000c1e1900 */
[----:B------:R-:W2:Y:S02]  /*0360*/  LDG.E R11, desc[UR4][R8.64] ;  /* 0x00000004080b7981 */ /* 0x000ea4000c1e1900 */
[----:B--2---:R-:W-:-:S05]  /*0370*/  FMUL R27, R10, R11 ;  /* 0x0000000b0a1b7220 */ /* 0x004fca0000400000 */
[----:B------:R1:W-:Y:S04]  /*0380*/  REDG.E.ADD.F32.FTZ.RN.STRONG.GPU desc[UR4][R2.64], R27 ;  /* 0x0000001b020079a6 */ /* 0x0003e8000c12f304 */
[----:B------:R-:W2:Y:S04]  /*0390*/  LDG.E R10, desc[UR4][R6.64+0x4] ;  /* 0x00000404060a7981 */ /* 0x000ea8000c1e1900 */
[----:B------:R-:W2:Y:S01]  /*03a0*/  LDG.E R11, desc[UR4][R4.64] ;  /* 0x00000004040b7981 */ /* 0x000ea2000c1e1900 */
[----:B------:R-:W-:-:S04]  /*03b0*/  IMAD.WIDE R12, R17, 0x4, R14 ;  /* 0x00000004110c7825 */ /* 0x000fc800078e020e */
[----:B--2---:R-:W-:Y:S01]  /*03c0*/  FMUL R29, R10, R11 ;  /* 0x0000000b0a1d7220 */ /* 0x004fe20000400000 */
[----:B------:R-:W-:-:S04]  /*03d0*/  IMAD.WIDE R10, R17, 0x4, R8 ;  /* 0x00000004110a7825 */ /* 0x000fc800078e0208 */
[----:B------:R2:W-:Y:S04]  /*03e0*/  REDG.E.ADD.F32.FTZ.RN.STRONG.GPU desc[UR4][R12.64], R29 ;  /* 0x0000001d0c0079a6 */ /* 0x0005e8000c12f304 */
[----:B0-----:R-:W3:Y:S04]  /*03f0*/  LDG.E R14, desc[UR4][R6.64+0x4] ;  /* 0x00000404060e7981 */ /* 0x001ee8000c1e1900 */
[----:B------:R-:W3:Y:S02]  /*0400*/  LDG.E R15, desc[UR4][R10.64] ;  /* 0x000000040a0f7981 */ /* 0x000ee4000c1e1900 */
[----:B---3--:R-:W-:-:S05]  /*0410*/  FMUL R25, R14, R15 ;  /* 0x0000000f0e197220 */ /* 0x008fca0000400000 */
[----:B------:R0:W-:Y:S04]  /*0420*/  REDG.E.ADD.F32.FTZ.RN.STRONG.GPU desc[UR4][R2.64], R25 ;  /* 0x00000019020079a6 */ /* 0x0001e8000c12f304 */
[----:B------:R-:W1:Y:S04]  /*0430*/  LDG.E R8, desc[UR4][R6.64+0x8] ;  /* 0x0000080406087981 */ /* 0x000e68000c1e1900 */
[----:B------:R-:W1:Y:S01]  /*0440*/  LDG.E R9, desc[UR4][R4.64] ;  /* 0x0000000404097981 */ /* 0x000e62000c1e1900 */
[----:B------:R-:W-:-:S04]  /*0450*/  IMAD.WIDE R14, R17, 0x4, R12 ;  /* 0x00000004110e7825 */ /* 0x000fc800078e020c */
[----:B-1----:R-:W-:Y:S01]  /*0460*/  FMUL R27, R8, R9 ;  /* 0x00000009081b7220 */ /* 0x002fe20000400000 */
[----:B------:R-:W-:-:S04]  /*0470*/  IMAD.WIDE R8, R17, 0x4, R10 ;  /* 0x0000000411087825 */ /* 0x000fc800078e020a */
[----:B------:R1:W-:Y:S04]  /*0480*/  REDG.E.ADD.F32.FTZ.RN.STRONG.GPU desc[UR4][R14.64], R27 ;  /* 0x0000001b0e0079a6 */ /* 0x0003e8000c12f304 */
[----:B--2---:R-:W2:Y:S04]  /*0490*/  LDG.E R12, desc[UR4][R6.64+0x8] ;  /* 0x00000804060c7981 */ /* 0x004ea8000c1e1900 */
[----:B------:R-:W2:Y:S02]  /*04a0*/  LDG.E R13, desc[UR4][R8.64] ;  /* 0x00000004080d7981 */ /* 0x000ea4000c1e1900 */
[----:B--2---:R-:W-:-:S05]  /*04b0*/  FMUL R29, R12, R13 ;  /* 0x0000000d0c1d7220 */ /* 0x004fca0000400000 */
[----:B------:R2:W-:Y:S04]  /*04c0*/  REDG.E.ADD.F32.FTZ.RN.STRONG.GPU desc[UR4][R2.64], R29 ;  /* 0x0000001d020079a6 */ /* 0x0005e8000c12f304 */
[----:B------:R-:W0:Y:S04]  /*04d0*/  LDG.E R12, desc[UR4][R6.64+0xc] ;  /* 0x00000c04060c7981 */ /* 0x000e28000c1e1900 */
[----:B------:R-:W0:Y:S01]  /*04e0*/  LDG.E R13, desc[UR4][R4.64] ;  /* 0x00000004040d7981 */ /* 0x000e22000c1e1900 */
[----:B------:R-:W-:-:S04]  /*04f0*/  IMAD.WIDE R10, R17, 0x4, R14 ;  /* 0x00000004110a7825 */ /* 0x000fc800078e020e */
[----:B0-----:R-:W-:Y:S01]  /*0500*/  FMUL R25, R12, R13 ;  /* 0x0000000d0c197220 */ /* 0x001fe20000400000 */
[----:B------:R-:W-:-:S04]  /*0510*/  IMAD.WIDE R12, R17, 0x4, R8 ;  /* 0x00000004110c7825 */ /* 0x000fc800078e0208 */
[----:B------:R0:W-:Y:S04]  /*0520*/  REDG.E.ADD.F32.FTZ.RN.STRONG.GPU desc[UR4][R10.64], R25 ;  /* 0x000000190a0079a6 */ /* 0x0001e8000c12f304 */
[----:B-1----:R-:W3:Y:S04]  /*0530*/  LDG.E R14, desc[UR4][R6.64+0xc] ;  /* 0x00000c04060e7981 */ /* 0x002ee8000c1e1900 */
[----:B------:R-:W3:Y:S02]  /*0540*/  LDG.E R15, desc[UR4][R12.64] ;  /* 0x000000040c0f7981 */ /* 0x000ee4000c1e1900 */
[----:B---3--:R-:W-:-:S05]  /*0550*/  FMUL R27, R14, R15 ;  /* 0x0000000f0e1b7220 */ /* 0x008fca0000400000 */
        /* <DEDUP_REMOVED lines=33> */
[----:B------:R-:W-:Y:S01]  /*0770*/  IMAD.WIDE R10, R17, 0x4, R8 ;  /* 0x00000004110a7825 */ /* 0x000fe200078e0208 */
[----:B------:R-:W-:-:S03]  /*0780*/  IADD3 R23, PT, PT, R23, 0x8, RZ ;  /* 0x0000000817177810 */ /* 0x000fc60007ffe0ff */
[----:B--2---:R-:W-:Y:S01]  /*0790*/  FMUL R29, R12, R13 ;  /* 0x0000000d0c1d7220 */ /* 0x004fe20000400000 */
[----:B------:R-:W-:-:S04]  /*07a0*/  IMAD.WIDE R12, R17, 0x4, R14 ;  /* 0x00000004110c7825 */ /* 0x000fc800078e020e */
[----:B------:R1:W-:Y:S04]  /*07b0*/  REDG.E.ADD.F32.FTZ.RN.STRONG.GPU desc[UR4][R10.64], R29 ;  /* 0x0000001d0a0079a6 */ /* 0x0003e8000c12f304 */
[----:B0-----:R-:W2:Y:S04]  /*07c0*/  LDG.E R8, desc[UR4][R6.64+0x1c] ;  /* 0x00001c0406087981 */ /* 0x001ea8000c1e1900 */
[----:B------:R-:W2:Y:S01]  /*07d0*/  LDG.E R13, desc[UR4][R12.64] ;  /* 0x000000040c0d7981 */ /* 0x000ea2000c1e1900 */
[----:B------:R-:W-:Y:S02]  /*07e0*/  ISETP.NE.AND P0, PT, R23, RZ, PT ;  /* 0x000000ff1700720c */ /* 0x000fe40003f05270 */
[----:B------:R-:W-:-:S02]  /*07f0*/  IADD3 R21, PT, PT, R21, 0x8, RZ ;  /* 0x0000000815157810 */ /* 0x000fc40007ffe0ff */
[----:B------:R-:W-:Y:S01]  /*0800*/  LEA R22, R17, R22, 0x3 ;  /* 0x0000001611167211 */ /* 0x000fe200078e18ff */
[----:B--2---:R-:W-:-:S05]  /*0810*/  FMUL R9, R8, R13 ;  /* 0x0000000d08097220 */ /* 0x004fca0000400000 */
[----:B------:R1:W-:Y:S03]  /*0820*/  REDG.E.ADD.F32.FTZ.RN.STRONG.GPU desc[UR4][R2.64], R9 ;  /* 0x00000009020079a6 */ /* 0x0003e6000c12f304 */
[----:B------:R-:W-:Y:S05]  /*0830*/  @P0 BRA `(.L_x_6) ;  /* 0xfffffff8009c0947 */ /* 0x000fea000383ffff */
.L_x_5:
[----:B------:R-:W-:-:S13]  /*0840*/  LOP3.LUT P0, R6, R0, 0x7, RZ, 0xc0, !PT ;  /* 0x0000000700067812 */ /* 0x000fda000780c0ff */
[----:B------:R-:W-:Y:S05]  /*0850*/  @!P0 EXIT ;  /* 0x000000000000894d */ /* 0x000fea0003800000 */
[----:B------:R-:W-:Y:S02]  /*0860*/  ISETP.GE.U32.AND P0, PT, R6, 0x4, PT ;  /* 0x000000040600780c */ /* 0x000fe40003f06070 */
[----:B------:R-:W-:-:S04]  /*0870*/  LOP3.LUT R21, R0, 0x3, RZ, 0xc0, !PT ;  /* 0x0000000300157812 */ /* 0x000fc800078ec0ff */
[----:B------:R-:W-:-:S07]  /*0880*/  ISETP.NE.AND P1, PT, R21, RZ, PT ;  /* 0x000000ff1500720c */ /* 0x000fce0003f25270 */
[----:B------:R-:W-:Y:S06]  /*0890*/  @!P0 BRA `(.L_x_7) ;  /* 0x0000000000c08947 */ /* 0x000fec0003800000 */
[----:B------:R-:W0:Y:S01]  /*08a0*/  LDC.64 R6, c[0x0][0x3c8] ;  /* 0x0000f200ff067b82 */ /* 0x000e220000000a00 */
[----:B-1----:R-:W-:Y:S01]  /*08b0*/  IADD3 R9, PT, PT, R18, R20, RZ ;  /* 0x0000001412097210 */ /* 0x002fe20007ffe0ff */
[----:B------:R-:W2:Y:S06]  /*08c0*/  LDG.E R15, desc[UR4][R4.64] ;  /* 0x00000004040f7981 */ /* 0x000eac000c1e1900 */
[----:B------:R-:W1:Y:S01]  /*08d0*/  LDC.64 R10, c[0x0][0x3b8] ;  /* 0x0000ee00ff0a7b82 */ /* 0x000e620000000a00 */
[----:B0-----:R-:W-:-:S07]  /*08e0*/  IMAD.WIDE R6, R9, 0x4, R6 ;  /* 0x0000000409067825 */ /* 0x001fce00078e0206 */
[----:B------:R-:W0:Y:S01]  /*08f0*/  LDC.64 R8, c[0x0][0x3a8] ;  /* 0x0000ea00ff087b82 */ /* 0x000e220000000a00 */
[----:B------:R-:W2:Y:S01]  /*0900*/  LDG.E R14, desc[UR4][R6.64] ;  /* 0x00000004060e7981 */ /* 0x000ea2000c1e1900 */
[----:B------:R-:W-:-:S05]  /*0910*/  IADD3 R12, PT, PT, R19, R20, RZ ;  /* 0x00000014130c7210 */ /* 0x000fca0007ffe0ff */
[----:B------:R-:W-:-:S04]  /*0920*/  IMAD R13, R12, R17, R16 ;  /* 0x000000110c0d7224 */ /* 0x000fc800078e0210 */
[----:B-1----:R-:W-:-:S04]  /*0930*/  IMAD.WIDE R10, R13, 0x4, R10 ;  /* 0x000000040d0a7825 */ /* 0x002fc800078e020a */
[----:B0-----:R-:W-:-:S04]  /*0940*/  IMAD.WIDE R8, R13, 0x4, R8 ;  /* 0x000000040d087825 */ /* 0x001fc800078e0208 */
        /* <DEDUP_REMOVED lines=35> */
[----:B------:R2:W-:Y:S01]  /*0b80*/  REDG.E.ADD.F32.FTZ.RN.STRONG.GPU desc[UR4][R2.64], R9 ;  /* 0x00000009020079a6 */ /* 0x0005e2000c12f304 */
[----:B------:R-:W-:-:S07]  /*0b90*/  IADD3 R20, PT, PT, R20, 0x4, RZ ;  /* 0x0000000414147810 */ /* 0x000fce0007ffe0ff */
.L_x_7:
[----:B------:R-:W-:Y:S05]  /*0ba0*/  @!P1 EXIT ;  /* 0x000000000000994d */ /* 0x000fea0003800000 */
[----:B------:R-:W-:Y:S02]  /*0bb0*/  ISETP.NE.AND P0, PT, R21, 0x1, PT ;  /* 0x000000011500780c */ /* 0x000fe40003f05270 */
[----:B------:R-:W-:-:S04]  /*0bc0*/  LOP3.LUT R0, R0, 0x1, RZ, 0xc0, !PT ;  /* 0x0000000100007812 */ /* 0x000fc800078ec0ff */
[----:B------:R-:W-:-:S07]  /*0bd0*/  ISETP.NE.U32.AND P1, PT, R0, 0x1, PT ;  /* 0x000000010000780c */ /* 0x000fce0003f25070 */
[----:B------:R-:W-:Y:S06]  /*0be0*/  @!P0 BRA `(.L_x_8) ;  /* 0x0000000000708947 */ /* 0x000fec0003800000 */
[----:B------:R-:W0:Y:S01]  /*0bf0*/  LDC.64 R6, c[0x0][0x3c8] ;  /* 0x0000f200ff067b82 */ /* 0x000e220000000a00 */
[----:B-12---:R-:W-:Y:S01]  /*0c00*/  IADD3 R9, PT, PT, R18, R20, RZ ;  /* 0x0000001412097210 */ /* 0x006fe20007ffe0ff */
        /* <DEDUP_REMOVED lines=21> */
[----:B------:R-:W0:Y:S04]  /*0d60*/  LDG.E R0, desc[UR4][R6.64+0x4] ;  /* 0x0000040406007981 */ /* 0x000e28000c1e1900 */
[----:B------:R-:W0:Y:S02]  /*0d70*/  LDG.E R15, desc[UR4][R14.64] ;  /* 0x000000040e0f7981 */ /* 0x000e24000c1e1900 */
[----:B0-----:R-:W-:-:S05]  /*0d80*/  FMUL R9, R0, R15 ;  /* 0x0000000f00097220 */ /* 0x001fca0000400000 */
[----:B------:R3:W-:Y:S01]  /*0d90*/  REDG.E.ADD.F32.FTZ.RN.STRONG.GPU desc[UR4][R2.64], R9 ;  /* 0x00000009020079a6 */ /* 0x0007e2000c12f304 */
[----:B------:R-:W-:-:S07]  /*0da0*/  IADD3 R20, PT, PT, R20, 0x2, RZ ;  /* 0x0000000214147810 */ /* 0x000fce0007ffe0ff */
.L_x_8:
[----:B------:R-:W-:Y:S05]  /*0db0*/  @P1 EXIT ;  /* 0x000000000000194d */ /* 0x000fea0003800000 */
[----:B------:R-:W0:Y:S01]  /*0dc0*/  LDC.64 R6, c[0x0][0x3c8] ;  /* 0x0000f200ff067b82 */ /* 0x000e220000000a00 */
[----:B-123--:R-:W-:Y:S01]  /*0dd0*/  IADD3 R9, PT, PT, R18, R20, RZ ;  /* 0x0000001412097210 */ /* 0x00efe20007ffe0ff */
        /* <DEDUP_REMOVED lines=10> */
[----:B------:R-:W-:Y:S04]  /*0e80*/  REDG.E.ADD.F32.FTZ.RN.STRONG.GPU desc[UR4][R8.64], R13 ;  /* 0x0000000d080079a6 */ /* 0x000fe8000c12f304 */
[----:B------:R-:W2:Y:S04]  /*0e90*/  LDG.E R0, desc[UR4][R6.64] ;  /* 0x0000000406007981 */ /* 0x000ea8000c1e1900 */
[----:B------:R-:W2:Y:S02]  /*0ea0*/  LDG.E R11, desc[UR4][R10.64] ;  /* 0x000000040a0b7981 */ /* 0x000ea4000c1e1900 */
[----:B--2---:R-:W-:-:S05]  /*0eb0*/  FMUL R5, R0, R11 ;  /* 0x0000000b00057220 */ /* 0x004fca0000400000 */
[----:B------:R-:W-:Y:S01]  /*0ec0*/  REDG.E.ADD.F32.FTZ.RN.STRONG.GPU desc[UR4][R2.64], R5 ;  /* 0x00000005020079a6 */ /* 0x000fe2000c12f304 */
[----:B------:R-:W-:Y:S05]  /*0ed0*/  EXIT ;  /* 0x000000000000794d */ /* 0x000fea0003800000 */
.L_x_9:
        /* <DEDUP_REMOVED lines=10> */
.L_x_11:


//--------------------- .nv.shared.reserved.0     --------------------------
	.section	.nv.shared.reserved.0,"aw",@nobits
	.weak		__nv_reservedSMEM_offset_0_alias
	.size		__nv_reservedSMEM_offset_0_alias, 0, 64
	.other		__nv_reservedSMEM_offset_0_alias,@"STO_CUDA_RESERVED_SHARED STV_DEFAULT"
__nv_reservedSMEM_offset_0_alias:
	.zero		0
	.zero		64


//--------------------- .nv.constant0._Z34voxel_pooling_train_forward_kernelIfEviiiiiiiPKiPKT_S4_PS2_ --------------------------
	.section	.nv.constant0._Z34voxel_pooling_train_forward_kernelIfEviiiiiiiPKiPKT_S4_PS2_,"a",@progbits
	.sectionflags	@""
	.align	4
.nv.constant0._Z34voxel_pooling_train_forward_kernelIfEviiiiiiiPKiPKT_S4_PS2_:
	.zero		960


//--------------------- .nv.constant0._Z35voxel_pooling_train_backward_kerneliiiiiiiPKiPKfS2_PfS3_S2_ --------------------------
	.section	.nv.constant0._Z35voxel_pooling_train_backward_kerneliiiiiiiPKiPKfS2_PfS3_S2_,"a",@progbits
	.sectionflags	@""
	.align	4
.nv.constant0._Z35voxel_pooling_train_backward_kerneliiiiiiiPKiPKfS2_PfS3_S2_:
	.zero		976


//--------------------- SYMBOLS --------------------------

	.type		.nv.reservedSmem.offset0,@object
	.size		.nv.reservedSmem.offset0,0x4
